//
// Generated by NVIDIA NVVM Compiler
//
// Compiler Build ID: CL-36424714
// Cuda compilation tools, release 13.0, V13.0.88
// Based on NVVM 20.0.0
//

.version 9.0
.target sm_100
.address_size 64

	// .globl	kNMLUpdate1_kernel
.extern .shared .align 16 .b8 dotBuffer[];
.extern .shared .align 16 .b8 weightBuffer[];

.visible .entry kNMLUpdate1_kernel(
	.param .u32 kNMLUpdate1_kernel_param_0,
	.param .u32 kNMLUpdate1_kernel_param_1,
	.param .f32 kNMLUpdate1_kernel_param_2,
	.param .f32 kNMLUpdate1_kernel_param_3,
	.param .f32 kNMLUpdate1_kernel_param_4,
	.param .u64 .ptr .align 1 kNMLUpdate1_kernel_param_5,
	.param .u64 .ptr .align 1 kNMLUpdate1_kernel_param_6,
	.param .u64 .ptr .align 1 kNMLUpdate1_kernel_param_7,
	.param .u64 .ptr .align 1 kNMLUpdate1_kernel_param_8,
	.param .u64 .ptr .align 1 kNMLUpdate1_kernel_param_9,
	.param .u32 kNMLUpdate1_kernel_param_10
)
{
	.reg .pred 	%p<3>;
	.reg .b32 	%r<16>;
	.reg .b32 	%f<55>;
	.reg .b64 	%rd<19>;

	ld.param.u32 	%r6, [kNMLUpdate1_kernel_param_0];
	ld.param.u32 	%r7, [kNMLUpdate1_kernel_param_1];
	ld.param.f32 	%f6, [kNMLUpdate1_kernel_param_2];
	ld.param.f32 	%f8, [kNMLUpdate1_kernel_param_3];
	ld.param.f32 	%f7, [kNMLUpdate1_kernel_param_4];
	ld.param.u64 	%rd3, [kNMLUpdate1_kernel_param_7];
	ld.param.u64 	%rd4, [kNMLUpdate1_kernel_param_8];
	ld.param.u64 	%rd5, [kNMLUpdate1_kernel_param_9];
	ld.param.u32 	%r8, [kNMLUpdate1_kernel_param_10];
	neg.f32 	%f9, %f8;
	div.rn.f32 	%f10, %f9, %f6;
	fma.rn.f32 	%f11, %f10, 0f3BBB989D, 0f3F000000;
	cvt.sat.f32.f32 	%f12, %f11;
	mov.f32 	%f13, 0f4B400001;
	mov.f32 	%f14, 0f437C0000;
	fma.rm.f32 	%f15, %f12, %f14, %f13;
	add.f32 	%f16, %f15, 0fCB40007F;
	neg.f32 	%f17, %f16;
	fma.rn.f32 	%f18, %f10, 0f3FB8AA3B, %f17;
	fma.rn.f32 	%f19, %f10, 0f32A57060, %f18;
	mov.b32 	%r9, %f15;
	shl.b32 	%r10, %r9, 23;
	mov.b32 	%f20, %r10;
	ex2.approx.ftz.f32 	%f21, %f19;
	mul.f32 	%f1, %f21, %f20;
	mov.u32 	%r11, %tid.x;
	mov.u32 	%r12, %ctaid.x;
	mov.u32 	%r1, %ntid.x;
	mad.lo.s32 	%r15, %r12, %r1, %r11;
	setp.ge.s32 	%p1, %r15, %r6;
	@%p1 bra 	$L__BB0_3;
	mov.f32 	%f22, 0f3F800000;
	sub.f32 	%f23, %f22, %f1;
	mul.f32 	%f2, %f6, %f23;
	mul.f32 	%f24, %f1, %f1;
	sub.f32 	%f25, %f22, %f24;
	mul.f32 	%f26, %f7, %f25;
	sqrt.rn.f32 	%f27, %f26;
	cvta.to.global.u64 	%rd6, %rd5;
	add.s32 	%r13, %r15, %r8;
	mul.wide.u32 	%rd7, %r13, 16;
	add.s64 	%rd8, %rd6, %rd7;
	ld.global.nc.v4.f32 	{%f28, %f29, %f30, %f31}, [%rd8];
	mul.f32 	%f3, %f27, %f28;
	mul.f32 	%f4, %f27, %f29;
	mul.f32 	%f5, %f27, %f30;
	mov.u32 	%r14, %nctaid.x;
	mul.lo.s32 	%r3, %r1, %r14;
	cvta.to.global.u64 	%rd1, %rd3;
	cvta.to.global.u64 	%rd2, %rd4;
	mul.wide.s32 	%rd14, %r7, 8;
$L__BB0_2:
	mul.wide.s32 	%rd9, %r15, 16;
	add.s64 	%rd10, %rd1, %rd9;
	ld.global.v4.f32 	{%f32, %f33, %f34, %f35}, [%rd10];
	sqrt.rn.f32 	%f36, %f35;
	mul.wide.s32 	%rd11, %r15, 8;
	add.s64 	%rd12, %rd2, %rd11;
	ld.global.u64 	%rd13, [%rd12];
	cvt.rn.f32.s64 	%f37, %rd13;
	mul.f32 	%f38, %f37, 0f2F800000;
	add.s64 	%rd15, %rd12, %rd14;
	ld.global.u64 	%rd16, [%rd15];
	cvt.rn.f32.s64 	%f39, %rd16;
	mul.f32 	%f40, %f39, 0f2F800000;
	add.s64 	%rd17, %rd15, %rd14;
	ld.global.u64 	%rd18, [%rd17];
	cvt.rn.f32.s64 	%f41, %rd18;
	mul.f32 	%f42, %f41, 0f2F800000;
	mul.f32 	%f43, %f2, %f38;
	mul.f32 	%f44, %f35, %f43;
	fma.rn.f32 	%f45, %f1, %f32, %f44;
	fma.rn.f32 	%f46, %f3, %f36, %f45;
	mul.f32 	%f47, %f2, %f40;
	mul.f32 	%f48, %f35, %f47;
	fma.rn.f32 	%f49, %f1, %f33, %f48;
	fma.rn.f32 	%f50, %f4, %f36, %f49;
	mul.f32 	%f51, %f2, %f42;
	mul.f32 	%f52, %f35, %f51;
	fma.rn.f32 	%f53, %f1, %f34, %f52;
	fma.rn.f32 	%f54, %f5, %f36, %f53;
	st.global.v4.f32 	[%rd10], {%f46, %f50, %f54, %f35};
	add.s32 	%r15, %r15, %r3;
	setp.lt.s32 	%p2, %r15, %r6;
	@%p2 bra 	$L__BB0_2;
$L__BB0_3:
	ret;

}
	// .globl	kNMLUpdate2_kernel
.visible .entry kNMLUpdate2_kernel(
	.param .u32 kNMLUpdate2_kernel_param_0,
	.param .u32 kNMLUpdate2_kernel_param_1,
	.param .u64 .ptr .align 1 kNMLUpdate2_kernel_param_2,
	.param .u64 .ptr .align 1 kNMLUpdate2_kernel_param_3,
	.param .u64 .ptr .align 1 kNMLUpdate2_kernel_param_4
)
{
	.reg .pred 	%p<15>;
	.reg .b32 	%r<52>;
	.reg .b32 	%f<104>;
	.reg .b64 	%rd<13>;

	ld.param.u32 	%r28, [kNMLUpdate2_kernel_param_0];
	ld.param.u32 	%r29, [kNMLUpdate2_kernel_param_1];
	ld.param.u64 	%rd4, [kNMLUpdate2_kernel_param_2];
	ld.param.u64 	%rd5, [kNMLUpdate2_kernel_param_3];
	ld.param.u64 	%rd6, [kNMLUpdate2_kernel_param_4];
	mov.u32 	%r45, %ctaid.x;
	setp.ge.s32 	%p1, %r45, %r29;
	@%p1 bra 	$L__BB1_21;
	mov.u32 	%r2, %tid.x;
	mov.u32 	%r3, %ntid.x;
	shl.b32 	%r30, %r2, 2;
	mov.u32 	%r31, dotBuffer;
	add.s32 	%r4, %r31, %r30;
	mov.u32 	%r5, %nctaid.x;
	and.b32  	%r6, %r3, 15;
	add.s32 	%r7, %r6, -1;
	and.b32  	%r8, %r3, 7;
	add.s32 	%r9, %r8, -1;
	and.b32  	%r10, %r3, 2032;
	and.b32  	%r11, %r3, 3;
	and.b32  	%r32, %r3, -16;
	neg.s32 	%r12, %r32;
	cvta.to.global.u64 	%rd1, %rd6;
	cvta.to.global.u64 	%rd2, %rd4;
	cvta.to.global.u64 	%rd3, %rd5;
$L__BB1_2:
	setp.ge.s32 	%p2, %r2, %r28;
	mov.f32 	%f95, 0f00000000;
	@%p2 bra 	$L__BB1_5;
	mul.lo.s32 	%r14, %r45, %r28;
	mov.f32 	%f95, 0f00000000;
	mov.u32 	%r46, %r2;
$L__BB1_4:
	add.s32 	%r33, %r46, %r14;
	mul.wide.s32 	%rd7, %r46, 16;
	add.s64 	%rd8, %rd2, %rd7;
	ld.global.v4.f32 	{%f20, %f21, %f22, %f23}, [%rd8];
	sqrt.rn.f32 	%f24, %f23;
	rcp.rn.f32 	%f25, %f24;
	mul.wide.s32 	%rd9, %r33, 16;
	add.s64 	%rd10, %rd3, %rd9;
	.pragma "used_bytes_mask 4095";
	ld.global.v4.f32 	{%f26, %f27, %f28, %f29}, [%rd10];
	mul.f32 	%f30, %f21, %f27;
	fma.rn.f32 	%f31, %f20, %f26, %f30;
	fma.rn.f32 	%f32, %f22, %f28, %f31;
	fma.rn.f32 	%f95, %f25, %f32, %f95;
	add.s32 	%r46, %r46, %r3;
	setp.lt.s32 	%p3, %r46, %r28;
	@%p3 bra 	$L__BB1_4;
$L__BB1_5:
	setp.ne.s32 	%p4, %r2, 0;
	st.shared.f32 	[%r4], %f95;
	bar.sync 	0;
	@%p4 bra 	$L__BB1_20;
	setp.lt.u32 	%p5, %r3, 16;
	mov.f32 	%f103, 0f00000000;
	mov.b32 	%r50, 0;
	@%p5 bra 	$L__BB1_9;
	mov.u32 	%r36, dotBuffer;
	add.s32 	%r47, %r36, 32;
	mov.f32 	%f103, 0f00000000;
	mov.u32 	%r48, %r12;
$L__BB1_8:
	.pragma "nounroll";
	ld.shared.v4.f32 	{%f36, %f37, %f38, %f39}, [%r47+-32];
	add.f32 	%f40, %f103, %f36;
	add.f32 	%f41, %f40, %f37;
	add.f32 	%f42, %f41, %f38;
	add.f32 	%f43, %f42, %f39;
	ld.shared.v4.f32 	{%f44, %f45, %f46, %f47}, [%r47+-16];
	add.f32 	%f48, %f43, %f44;
	add.f32 	%f49, %f48, %f45;
	add.f32 	%f50, %f49, %f46;
	add.f32 	%f51, %f50, %f47;
	ld.shared.v4.f32 	{%f52, %f53, %f54, %f55}, [%r47];
	add.f32 	%f56, %f51, %f52;
	add.f32 	%f57, %f56, %f53;
	add.f32 	%f58, %f57, %f54;
	add.f32 	%f59, %f58, %f55;
	ld.shared.v4.f32 	{%f60, %f61, %f62, %f63}, [%r47+16];
	add.f32 	%f64, %f59, %f60;
	add.f32 	%f65, %f64, %f61;
	add.f32 	%f66, %f65, %f62;
	add.f32 	%f103, %f66, %f63;
	add.s32 	%r48, %r48, 16;
	add.s32 	%r47, %r47, 64;
	setp.ne.s32 	%p6, %r48, 0;
	mov.u32 	%r50, %r10;
	@%p6 bra 	$L__BB1_8;
$L__BB1_9:
	setp.eq.s32 	%p7, %r6, 0;
	@%p7 bra 	$L__BB1_19;
	setp.lt.u32 	%p8, %r7, 7;
	@%p8 bra 	$L__BB1_12;
	shl.b32 	%r37, %r50, 2;
	mov.u32 	%r38, dotBuffer;
	add.s32 	%r39, %r38, %r37;
	ld.shared.f32 	%f68, [%r39];
	add.f32 	%f69, %f103, %f68;
	ld.shared.f32 	%f70, [%r39+4];
	add.f32 	%f71, %f69, %f70;
	ld.shared.f32 	%f72, [%r39+8];
	add.f32 	%f73, %f71, %f72;
	ld.shared.f32 	%f74, [%r39+12];
	add.f32 	%f75, %f73, %f74;
	ld.shared.f32 	%f76, [%r39+16];
	add.f32 	%f77, %f75, %f76;
	ld.shared.f32 	%f78, [%r39+20];
	add.f32 	%f79, %f77, %f78;
	ld.shared.f32 	%f80, [%r39+24];
	add.f32 	%f81, %f79, %f80;
	ld.shared.f32 	%f82, [%r39+28];
	add.f32 	%f103, %f81, %f82;
	add.s32 	%r50, %r50, 8;
$L__BB1_12:
	setp.eq.s32 	%p9, %r8, 0;
	@%p9 bra 	$L__BB1_19;
	setp.lt.u32 	%p10, %r9, 3;
	@%p10 bra 	$L__BB1_15;
	shl.b32 	%r40, %r50, 2;
	mov.u32 	%r41, dotBuffer;
	add.s32 	%r42, %r41, %r40;
	ld.shared.f32 	%f84, [%r42];
	add.f32 	%f85, %f103, %f84;
	ld.shared.f32 	%f86, [%r42+4];
	add.f32 	%f87, %f85, %f86;
	ld.shared.f32 	%f88, [%r42+8];
	add.f32 	%f89, %f87, %f88;
	ld.shared.f32 	%f90, [%r42+12];
	add.f32 	%f103, %f89, %f90;
	add.s32 	%r50, %r50, 4;
$L__BB1_15:
	setp.eq.s32 	%p11, %r11, 0;
	@%p11 bra 	$L__BB1_19;
	setp.eq.s32 	%p12, %r11, 1;
	shl.b32 	%r43, %r50, 2;
	mov.u32 	%r44, dotBuffer;
	add.s32 	%r26, %r44, %r43;
	ld.shared.f32 	%f91, [%r26];
	add.f32 	%f103, %f103, %f91;
	@%p12 bra 	$L__BB1_19;
	setp.eq.s32 	%p13, %r11, 2;
	ld.shared.f32 	%f92, [%r26+4];
	add.f32 	%f103, %f103, %f92;
	@%p13 bra 	$L__BB1_19;
	ld.shared.f32 	%f93, [%r26+8];
	add.f32 	%f103, %f103, %f93;
$L__BB1_19:
	mul.wide.s32 	%rd11, %r45, 4;
	add.s64 	%rd12, %rd1, %rd11;
	st.global.f32 	[%rd12], %f103;
$L__BB1_20:
	add.s32 	%r45, %r45, %r5;
	setp.lt.s32 	%p14, %r45, %r29;
	@%p14 bra 	$L__BB1_2;
$L__BB1_21:
	ret;

}
	// .globl	kNMLUpdate3_kernel
.visible .entry kNMLUpdate3_kernel(
	.param .u32 kNMLUpdate3_kernel_param_0,
	.param .u32 kNMLUpdate3_kernel_param_1,
	.param .f32 kNMLUpdate3_kernel_param_2,
	.param .u64 .ptr .align 1 kNMLUpdate3_kernel_param_3,
	.param .u64 .ptr .align 1 kNMLUpdate3_kernel_param_4,
	.param .u64 .ptr .align 1 kNMLUpdate3_kernel_param_5,
	.param .u64 .ptr .align 1 kNMLUpdate3_kernel_param_6,
	.param .u64 .ptr .align 1 kNMLUpdate3_kernel_param_7
)
{
	.reg .pred 	%p<15>;
	.reg .b32 	%r<62>;
	.reg .b32 	%f<200>;
	.reg .b64 	%rd<41>;

	ld.param.u32 	%r26, [kNMLUpdate3_kernel_param_0];
	ld.param.u32 	%r27, [kNMLUpdate3_kernel_param_1];
	ld.param.u64 	%rd7, [kNMLUpdate3_kernel_param_3];
	ld.param.u64 	%rd8, [kNMLUpdate3_kernel_param_4];
	ld.param.u64 	%rd9, [kNMLUpdate3_kernel_param_5];
	ld.param.u64 	%rd6, [kNMLUpdate3_kernel_param_6];
	cvta.to.global.u64 	%rd1, %rd9;
	cvta.to.global.u64 	%rd2, %rd7;
	cvta.to.global.u64 	%rd3, %rd8;
	mov.u32 	%r1, %tid.x;
	setp.ge.s32 	%p1, %r1, %r27;
	@%p1 bra 	$L__BB2_3;
	mov.u32 	%r2, %ntid.x;
	cvta.to.global.u64 	%rd4, %rd6;
	mov.u32 	%r29, weightBuffer;
	mov.u32 	%r53, %r1;
$L__BB2_2:
	mul.wide.s32 	%rd10, %r53, 4;
	add.s64 	%rd11, %rd4, %rd10;
	ld.global.f32 	%f39, [%rd11];
	shl.b32 	%r28, %r53, 2;
	add.s32 	%r30, %r29, %r28;
	st.shared.f32 	[%r30], %f39;
	add.s32 	%r53, %r53, %r2;
	setp.lt.s32 	%p2, %r53, %r27;
	@%p2 bra 	$L__BB2_2;
$L__BB2_3:
	bar.sync 	0;
	mov.u32 	%r31, %ctaid.x;
	mov.u32 	%r5, %ntid.x;
	mad.lo.s32 	%r54, %r31, %r5, %r1;
	setp.ge.s32 	%p3, %r54, %r26;
	@%p3 bra 	$L__BB2_19;
	setp.gt.s32 	%p4, %r27, 0;
	mov.u32 	%r32, %nctaid.x;
	mul.lo.s32 	%r7, %r5, %r32;
	@%p4 bra 	$L__BB2_5;
	bra.uni 	$L__BB2_18;
$L__BB2_5:
	and.b32  	%r8, %r27, 7;
	mul.wide.s32 	%rd35, %r26, 16;
$L__BB2_6:
	setp.lt.u32 	%p6, %r27, 8;
	mul.wide.s32 	%rd15, %r54, 16;
	add.s64 	%rd16, %rd3, %rd15;
	add.s64 	%rd5, %rd16, 12;
	ld.global.f32 	%f1, [%rd16+12];
	mov.f32 	%f199, 0f00000000;
	mov.b32 	%r59, 0;
	mov.f32 	%f198, %f199;
	mov.f32 	%f197, %f199;
	@%p6 bra 	$L__BB2_9;
	mov.u32 	%r35, weightBuffer;
	add.s32 	%r56, %r35, 16;
	and.b32  	%r36, %r27, 2147483640;
	neg.s32 	%r57, %r36;
	mov.f32 	%f199, 0f00000000;
	mov.u32 	%r55, %r54;
$L__BB2_8:
	.pragma "nounroll";
	and.b32  	%r59, %r27, 2147483640;
	mul.wide.s32 	%rd17, %r55, 16;
	add.s64 	%rd18, %rd1, %rd17;
	.pragma "used_bytes_mask 4095";
	ld.global.v4.f32 	{%f53, %f54, %f55, %f56}, [%rd18];
	ld.shared.v4.f32 	{%f57, %f58, %f59, %f60}, [%r56+-16];
	fma.rn.f32 	%f61, %f53, %f57, %f197;
	fma.rn.f32 	%f62, %f54, %f57, %f198;
	fma.rn.f32 	%f63, %f55, %f57, %f199;
	mul.wide.s32 	%rd19, %r26, 16;
	add.s64 	%rd20, %rd18, %rd19;
	.pragma "used_bytes_mask 4095";
	ld.global.v4.f32 	{%f64, %f65, %f66, %f67}, [%rd20];
	fma.rn.f32 	%f68, %f64, %f58, %f61;
	fma.rn.f32 	%f69, %f65, %f58, %f62;
	fma.rn.f32 	%f70, %f66, %f58, %f63;
	add.s64 	%rd21, %rd20, %rd19;
	.pragma "used_bytes_mask 4095";
	ld.global.v4.f32 	{%f71, %f72, %f73, %f74}, [%rd21];
	fma.rn.f32 	%f75, %f71, %f59, %f68;
	fma.rn.f32 	%f76, %f72, %f59, %f69;
	fma.rn.f32 	%f77, %f73, %f59, %f70;
	add.s64 	%rd22, %rd21, %rd19;
	.pragma "used_bytes_mask 4095";
	ld.global.v4.f32 	{%f78, %f79, %f80, %f81}, [%rd22];
	fma.rn.f32 	%f82, %f78, %f60, %f75;
	fma.rn.f32 	%f83, %f79, %f60, %f76;
	fma.rn.f32 	%f84, %f80, %f60, %f77;
	add.s64 	%rd23, %rd22, %rd19;
	.pragma "used_bytes_mask 4095";
	ld.global.v4.f32 	{%f85, %f86, %f87, %f88}, [%rd23];
	ld.shared.v4.f32 	{%f89, %f90, %f91, %f92}, [%r56];
	fma.rn.f32 	%f93, %f85, %f89, %f82;
	fma.rn.f32 	%f94, %f86, %f89, %f83;
	fma.rn.f32 	%f95, %f87, %f89, %f84;
	add.s64 	%rd24, %rd23, %rd19;
	.pragma "used_bytes_mask 4095";
	ld.global.v4.f32 	{%f96, %f97, %f98, %f99}, [%rd24];
	fma.rn.f32 	%f100, %f96, %f90, %f93;
	fma.rn.f32 	%f101, %f97, %f90, %f94;
	fma.rn.f32 	%f102, %f98, %f90, %f95;
	add.s64 	%rd25, %rd24, %rd19;
	.pragma "used_bytes_mask 4095";
	ld.global.v4.f32 	{%f103, %f104, %f105, %f106}, [%rd25];
	fma.rn.f32 	%f107, %f103, %f91, %f100;
	fma.rn.f32 	%f108, %f104, %f91, %f101;
	fma.rn.f32 	%f109, %f105, %f91, %f102;
	add.s64 	%rd26, %rd25, %rd19;
	.pragma "used_bytes_mask 4095";
	ld.global.v4.f32 	{%f110, %f111, %f112, %f113}, [%rd26];
	fma.rn.f32 	%f197, %f110, %f92, %f107;
	fma.rn.f32 	%f198, %f111, %f92, %f108;
	fma.rn.f32 	%f199, %f112, %f92, %f109;
	add.s32 	%r57, %r57, 8;
	add.s32 	%r56, %r56, 32;
	shl.b32 	%r37, %r26, 3;
	add.s32 	%r55, %r55, %r37;
	setp.ne.s32 	%p7, %r57, 0;
	@%p7 bra 	$L__BB2_8;
$L__BB2_9:
	setp.eq.s32 	%p8, %r8, 0;
	@%p8 bra 	$L__BB2_17;
	add.s32 	%r38, %r8, -1;
	setp.lt.u32 	%p9, %r38, 3;
	@%p9 bra 	$L__BB2_12;
	mad.lo.s32 	%r39, %r59, %r26, %r54;
	mul.wide.s32 	%rd27, %r39, 16;
	add.s64 	%rd28, %rd1, %rd27;
	.pragma "used_bytes_mask 4095";
	ld.global.v4.f32 	{%f115, %f116, %f117, %f118}, [%rd28];
	shl.b32 	%r40, %r59, 2;
	mov.u32 	%r41, weightBuffer;
	add.s32 	%r42, %r41, %r40;
	ld.shared.f32 	%f119, [%r42];
	fma.rn.f32 	%f120, %f115, %f119, %f197;
	fma.rn.f32 	%f121, %f116, %f119, %f198;
	fma.rn.f32 	%f122, %f117, %f119, %f199;
	add.s64 	%rd30, %rd28, %rd35;
	.pragma "used_bytes_mask 4095";
	ld.global.v4.f32 	{%f123, %f124, %f125, %f126}, [%rd30];
	ld.shared.f32 	%f127, [%r42+4];
	fma.rn.f32 	%f128, %f123, %f127, %f120;
	fma.rn.f32 	%f129, %f124, %f127, %f121;
	fma.rn.f32 	%f130, %f125, %f127, %f122;
	add.s64 	%rd31, %rd30, %rd35;
	.pragma "used_bytes_mask 4095";
	ld.global.v4.f32 	{%f131, %f132, %f133, %f134}, [%rd31];
	ld.shared.f32 	%f135, [%r42+8];
	fma.rn.f32 	%f136, %f131, %f135, %f128;
	fma.rn.f32 	%f137, %f132, %f135, %f129;
	fma.rn.f32 	%f138, %f133, %f135, %f130;
	add.s64 	%rd32, %rd31, %rd35;
	.pragma "used_bytes_mask 4095";
	ld.global.v4.f32 	{%f139, %f140, %f141, %f142}, [%rd32];
	ld.shared.f32 	%f143, [%r42+12];
	fma.rn.f32 	%f197, %f139, %f143, %f136;
	fma.rn.f32 	%f198, %f140, %f143, %f137;
	fma.rn.f32 	%f199, %f141, %f143, %f138;
	add.s32 	%r59, %r59, 4;
$L__BB2_12:
	and.b32  	%r43, %r27, 3;
	setp.eq.s32 	%p10, %r43, 0;
	@%p10 bra 	$L__BB2_17;
	setp.eq.s32 	%p11, %r43, 1;
	@%p11 bra 	$L__BB2_15;
	mad.lo.s32 	%r44, %r59, %r26, %r54;
	mul.wide.s32 	%rd33, %r44, 16;
	add.s64 	%rd34, %rd1, %rd33;
	.pragma "used_bytes_mask 4095";
	ld.global.v4.f32 	{%f145, %f146, %f147, %f148}, [%rd34];
	shl.b32 	%r45, %r59, 2;
	mov.u32 	%r46, weightBuffer;
	add.s32 	%r47, %r46, %r45;
	ld.shared.f32 	%f149, [%r47];
	fma.rn.f32 	%f150, %f145, %f149, %f197;
	fma.rn.f32 	%f151, %f146, %f149, %f198;
	fma.rn.f32 	%f152, %f147, %f149, %f199;
	add.s64 	%rd36, %rd34, %rd35;
	.pragma "used_bytes_mask 4095";
	ld.global.v4.f32 	{%f153, %f154, %f155, %f156}, [%rd36];
	ld.shared.f32 	%f157, [%r47+4];
	fma.rn.f32 	%f197, %f153, %f157, %f150;
	fma.rn.f32 	%f198, %f154, %f157, %f151;
	fma.rn.f32 	%f199, %f155, %f157, %f152;
	add.s32 	%r59, %r59, 2;
$L__BB2_15:
	and.b32  	%r48, %r27, 1;
	setp.eq.b32 	%p12, %r48, 1;
	not.pred 	%p13, %p12;
	@%p13 bra 	$L__BB2_17;
	mad.lo.s32 	%r49, %r59, %r26, %r54;
	mul.wide.s32 	%rd37, %r49, 16;
	add.s64 	%rd38, %rd1, %rd37;
	.pragma "used_bytes_mask 4095";
	ld.global.v4.f32 	{%f158, %f159, %f160, %f161}, [%rd38];
	shl.b32 	%r50, %r59, 2;
	mov.u32 	%r51, weightBuffer;
	add.s32 	%r52, %r51, %r50;
	ld.shared.f32 	%f162, [%r52];
	fma.rn.f32 	%f197, %f158, %f162, %f197;
	fma.rn.f32 	%f198, %f159, %f162, %f198;
	fma.rn.f32 	%f199, %f160, %f162, %f199;
$L__BB2_17:
	ld.param.f32 	%f175, [kNMLUpdate3_kernel_param_2];
	sqrt.rn.f32 	%f163, %f1;
	mul.f32 	%f164, %f163, %f197;
	mul.f32 	%f165, %f163, %f198;
	mul.f32 	%f166, %f163, %f199;
	st.global.v4.f32 	[%rd5+-12], {%f164, %f165, %f166, %f1};
	mul.wide.s32 	%rd39, %r54, 16;
	add.s64 	%rd40, %rd2, %rd39;
	.pragma "used_bytes_mask 4095";
	ld.global.v4.f32 	{%f167, %f168, %f169, %f170}, [%rd40];
	fma.rn.f32 	%f171, %f175, %f164, %f167;
	fma.rn.f32 	%f172, %f175, %f165, %f168;
	fma.rn.f32 	%f173, %f175, %f166, %f169;
	st.global.v2.f32 	[%rd40], {%f171, %f172};
	st.global.f32 	[%rd40+8], %f173;
	add.s32 	%r54, %r54, %r7;
	setp.lt.s32 	%p14, %r54, %r26;
	@%p14 bra 	$L__BB2_6;
	bra.uni 	$L__BB2_19;
$L__BB2_18:
	ld.param.f32 	%f174, [kNMLUpdate3_kernel_param_2];
	mul.wide.s32 	%rd12, %r54, 16;
	add.s64 	%rd13, %rd3, %rd12;
	ld.global.f32 	%f40, [%rd13+12];
	sqrt.rn.f32 	%f41, %f40;
	mul.f32 	%f42, %f41, 0f00000000;
	st.global.v4.f32 	[%rd13], {%f42, %f42, %f42, %f40};
	add.s64 	%rd14, %rd2, %rd12;
	.pragma "used_bytes_mask 4095";
	ld.global.v4.f32 	{%f43, %f44, %f45, %f46}, [%rd14];
	fma.rn.f32 	%f47, %f174, %f42, %f43;
	fma.rn.f32 	%f48, %f174, %f42, %f44;
	fma.rn.f32 	%f49, %f174, %f42, %f45;
	st.global.v2.f32 	[%rd14], {%f47, %f48};
	st.global.f32 	[%rd14+8], %f49;
	add.s32 	%r54, %r54, %r7;
	setp.lt.s32 	%p5, %r54, %r26;
	@%p5 bra 	$L__BB2_18;
$L__BB2_19:
	ret;

}


// ===== COMPILED SASS (sm_100) =====

	.target	sm_100

	.elftype	@"ET_EXEC"


//--------------------- .note.nv.tkinfo           --------------------------
	.section	.note.nv.tkinfo,"",@"SHT_NOTE"
	.sectionflags	@"SHF_NOTE_NV_TKINFO"
	.tkinfo
        /*0018*/ 	.word	0x00000002
        /*0030*/ 	.string	""
        /*0030*/ 	.string	"ptxas"
        /*0030*/ 	.string	"Cuda compilation tools, release 13.0, V13.0.88"
        /*0030*/ 	.string	"Build cuda_13.0.r13.0/compiler.36424714_0"
        /*0030*/ 	.string	"-arch sm_100 -m 64 "



//--------------------- .note.nv.cuinfo           --------------------------
	.section	.note.nv.cuinfo,"",@"SHT_NOTE"
	.sectionflags	@"SHF_NOTE_NV_CUINFO"
        /*0018*/ 	.short	0x0002
        /*001a*/ 	.short	0x0064
        /*001c*/ 	.short	0x0082
	.zero		2


//--------------------- .nv.info                  --------------------------
	.section	.nv.info,"",@"SHT_CUDA_INFO"
	.align	4


	//----- nvinfo : EIATTR_REGCOUNT
	.align		4
        /*0000*/ 	.byte	0x04, 0x2f
        /*0002*/ 	.short	(.L_1 - .L_0)
	.align		4
.L_0:
        /*0004*/ 	.word	index@(kNMLUpdate1_kernel)
        /*0008*/ 	.word	0x00000020


	//----- nvinfo : EIATTR_FRAME_SIZE
	.align		4
.L_1:
        /*000c*/ 	.byte	0x04, 0x11
        /*000e*/ 	.short	(.L_3 - .L_2)
	.align		4
.L_2:
        /*0010*/ 	.word	index@($__internal_4_$__cuda_sm3x_div_rn_noftz_f32_slowpath)
        /*0014*/ 	.word	0x00000000


	//----- nvinfo : EIATTR_FRAME_SIZE
	.align		4
.L_3:
        /*0018*/ 	.byte	0x04, 0x11
        /*001a*/ 	.short	(.L_5 - .L_4)
	.align		4
.L_4:
        /*001c*/ 	.word	index@($__internal_3_$__cuda_sm20_sqrt_rn_f32_slowpath)
        /*0020*/ 	.word	0x00000000


	//----- nvinfo : EIATTR_FRAME_SIZE
	.align		4
.L_5:
        /*0024*/ 	.byte	0x04, 0x11
        /*0026*/ 	.short	(.L_7 - .L_6)
	.align		4
.L_6:
        /*0028*/ 	.word	index@(kNMLUpdate1_kernel)
        /*002c*/ 	.word	0x00000000


	//----- nvinfo : EIATTR_REGCOUNT
	.align		4
.L_7:
        /*0030*/ 	.byte	0x04, 0x2f
        /*0032*/ 	.short	(.L_9 - .L_8)
	.align		4
.L_8:
        /*0034*/ 	.word	index@(kNMLUpdate2_kernel)
        /*0038*/ 	.word	0x0000001f


	//----- nvinfo : EIATTR_FRAME_SIZE
	.align		4
.L_9:
        /*003c*/ 	.byte	0x04, 0x11
        /*003e*/ 	.short	(.L_11 - .L_10)
	.align		4
.L_10:
        /*0040*/ 	.word	index@($__internal_2_$__cuda_sm20_sqrt_rn_f32_slowpath)
        /*0044*/ 	.word	0x00000000


	//----- nvinfo : EIATTR_FRAME_SIZE
	.align		4
.L_11:
        /*0048*/ 	.byte	0x04, 0x11
        /*004a*/ 	.short	(.L_13 - .L_12)
	.align		4
.L_12:
        /*004c*/ 	.word	index@($__internal_1_$__cuda_sm20_rcp_rn_f32_slowpath)
        /*0050*/ 	.word	0x00000000


	//----- nvinfo : EIATTR_FRAME_SIZE
	.align		4
.L_13:
        /*0054*/ 	.byte	0x04, 0x11
        /*0056*/ 	.short	(.L_15 - .L_14)
	.align		4
.L_14:
        /*0058*/ 	.word	index@(kNMLUpdate2_kernel)
        /*005c*/ 	.word	0x00000000


	//----- nvinfo : EIATTR_REGCOUNT
	.align		4
.L_15:
        /*0060*/ 	.byte	0x04, 0x2f
        /*0062*/ 	.short	(.L_17 - .L_16)
	.align		4
.L_16:
        /*0064*/ 	.word	index@(kNMLUpdate3_kernel)
        /*0068*/ 	.word	0x00000028


	//----- nvinfo : EIATTR_FRAME_SIZE
	.align		4
.L_17:
        /*006c*/ 	.byte	0x04, 0x11
        /*006e*/ 	.short	(.L_19 - .L_18)
	.align		4
.L_18:
        /*0070*/ 	.word	index@($__internal_0_$__cuda_sm20_sqrt_rn_f32_slowpath)
        /*0074*/ 	.word	0x00000000


	//----- nvinfo : EIATTR_FRAME_SIZE
	.align		4
.L_19:
        /*0078*/ 	.byte	0x04, 0x11
        /*007a*/ 	.short	(.L_21 - .L_20)
	.align		4
.L_20:
        /*007c*/ 	.word	index@(kNMLUpdate3_kernel)
        /*0080*/ 	.word	0x00000000


	//----- nvinfo : EIATTR_MIN_STACK_SIZE
	.align		4
.L_21:
        /*0084*/ 	.byte	0x04, 0x12
        /*0086*/ 	.short	(.L_23 - .L_22)
	.align		4
.L_22:
        /*0088*/ 	.word	index@(kNMLUpdate3_kernel)
        /*008c*/ 	.word	0x00000000


	//----- nvinfo : EIATTR_MIN_STACK_SIZE
	.align		4
.L_23:
        /*0090*/ 	.byte	0x04, 0x12
        /*0092*/ 	.short	(.L_25 - .L_24)
	.align		4
.L_24:
        /*0094*/ 	.word	index@(kNMLUpdate2_kernel)
        /*0098*/ 	.word	0x00000000


	//----- nvinfo : EIATTR_MIN_STACK_SIZE
	.align		4
.L_25:
        /*009c*/ 	.byte	0x04, 0x12
        /*009e*/ 	.short	(.L_27 - .L_26)
	.align		4
.L_26:
        /*00a0*/ 	.word	index@(kNMLUpdate1_kernel)
        /*00a4*/ 	.word	0x00000000
.L_27:


//--------------------- .nv.compat                --------------------------
	.section	.nv.compat,"",@"SHT_CUDA_COMPAT_INFO"
	.align	4
        /*0000*/ 	.byte	0x02, 0x09, 0x00, 0x00, 0x02, 0x02, 0x01, 0x00, 0x02, 0x05, 0x05, 0x00, 0x03, 0x07, 0x01, 0x01
        /*0010*/ 	.byte	0x02, 0x03, 0x00, 0x00, 0x02, 0x06, 0x01, 0x00, 0x04, 0x0b, 0x08, 0x00, 0x01, 0x00, 0x00, 0x00
        /*0020*/ 	.byte	0x00, 0x00, 0x00, 0x00


//--------------------- .nv.info.kNMLUpdate3_kernel --------------------------
	.section	.nv.info.kNMLUpdate3_kernel,"",@"SHT_CUDA_INFO"
	.sectionflags	@""
	.align	4


	//----- nvinfo : EIATTR_CUDA_API_VERSION
	.align		4
        /*0000*/ 	.byte	0x04, 0x37
        /*0002*/ 	.short	(.L_29 - .L_28)
.L_28:
        /*0004*/ 	.word	0x00000082


	//----- nvinfo : EIATTR_KPARAM_INFO
	.align		4
.L_29:
        /*0008*/ 	.byte	0x04, 0x17
        /*000a*/ 	.short	(.L_31 - .L_30)
.L_30:
        /*000c*/ 	.word	0x00000000
        /*0010*/ 	.short	0x0007
        /*0012*/ 	.short	0x0030
        /*0014*/ 	.byte	0x00, 0xf5, 0x21, 0x00


	//----- nvinfo : EIATTR_KPARAM_INFO
	.align		4
.L_31:
        /*0018*/ 	.byte	0x04, 0x17
        /*001a*/ 	.short	(.L_33 - .L_32)
.L_32:
        /*001c*/ 	.word	0x00000000
        /*0020*/ 	.short	0x0006
        /*0022*/ 	.short	0x0028
        /*0024*/ 	.byte	0x00, 0xf5, 0x21, 0x00


	//----- nvinfo : EIATTR_KPARAM_INFO
	.align		4
.L_33:
        /*0028*/ 	.byte	0x04, 0x17
        /*002a*/ 	.short	(.L_35 - .L_34)
.L_34:
        /*002c*/ 	.word	0x00000000
        /*0030*/ 	.short	0x0005
        /*0032*/ 	.short	0x0020
        /*0034*/ 	.byte	0x00, 0xf5, 0x21, 0x00


	//----- nvinfo : EIATTR_KPARAM_INFO
	.align		4
.L_35:
        /*0038*/ 	.byte	0x04, 0x17
        /*003a*/ 	.short	(.L_37 - .L_36)
.L_36:
        /*003c*/ 	.word	0x00000000
        /*0040*/ 	.short	0x0004
        /*0042*/ 	.short	0x0018
        /*0044*/ 	.byte	0x00, 0xf5, 0x21, 0x00


	//----- nvinfo : EIATTR_KPARAM_INFO
	.align		4
.L_37:
        /*0048*/ 	.byte	0x04, 0x17
        /*004a*/ 	.short	(.L_39 - .L_38)
.L_38:
        /*004c*/ 	.word	0x00000000
        /*0050*/ 	.short	0x0003
        /*0052*/ 	.short	0x0010
        /*0054*/ 	.byte	0x00, 0xf5, 0x21, 0x00


	//----- nvinfo : EIATTR_KPARAM_INFO
	.align		4
.L_39:
        /*0058*/ 	.byte	0x04, 0x17
        /*005a*/ 	.short	(.L_41 - .L_40)
.L_40:
        /*005c*/ 	.word	0x00000000
        /*0060*/ 	.short	0x0002
        /*0062*/ 	.short	0x0008
        /*0064*/ 	.byte	0x00, 0xf0, 0x11, 0x00


	//----- nvinfo : EIATTR_KPARAM_INFO
	.align		4
.L_41:
        /*0068*/ 	.byte	0x04, 0x17
        /*006a*/ 	.short	(.L_43 - .L_42)
.L_42:
        /*006c*/ 	.word	0x00000000
        /*0070*/ 	.short	0x0001
        /*0072*/ 	.short	0x0004
        /*0074*/ 	.byte	0x00, 0xf0, 0x11, 0x00


	//----- nvinfo : EIATTR_KPARAM_INFO
	.align		4
.L_43:
        /*0078*/ 	.byte	0x04, 0x17
        /*007a*/ 	.short	(.L_45 - .L_44)
.L_44:
        /*007c*/ 	.word	0x00000000
        /*0080*/ 	.short	0x0000
        /*0082*/ 	.short	0x0000
        /*0084*/ 	.byte	0x00, 0xf0, 0x11, 0x00


	//----- nvinfo : EIATTR_SPARSE_MMA_MASK
	.align		4
.L_45:
        /*0088*/ 	.byte	0x03, 0x50
        /*008a*/ 	.short	0x0000


	//----- nvinfo : EIATTR_MAXREG_COUNT
	.align		4
        /*008c*/ 	.byte	0x03, 0x1b
        /*008e*/ 	.short	0x00ff


	//----- nvinfo : EIATTR_NUM_BARRIERS
	.align		4
        /*0090*/ 	.byte	0x02, 0x4c
        /*0092*/ 	.byte	0x01
	.zero		1


	//----- nvinfo : EIATTR_MERCURY_ISA_VERSION
	.align		4
        /*0094*/ 	.byte	0x03, 0x5f
        /*0096*/ 	.short	0x0101


	//----- nvinfo : EIATTR_UNUSED_LOAD_BYTE_OFFSET
	.align		4
        /*0098*/ 	.byte	0x04, 0x44
        /*009a*/ 	.short	(.L_47 - .L_46)


	//   ....[0]....
.L_46:
        /*009c*/ 	.word	0x00000390
        /*00a0*/ 	.word	0x00000fff


	//   ....[1]....
        /*00a4*/ 	.word	0x000005a0
        /*00a8*/ 	.word	0x00000fff


	//   ....[2]....
        /*00ac*/ 	.word	0x000005c0
        /*00b0*/ 	.word	0x00000fff


	//   ....[3]....
        /*00b4*/ 	.word	0x000005e0
        /*00b8*/ 	.word	0x00000fff


	//   ....[4]....
        /*00bc*/ 	.word	0x00000640
        /*00c0*/ 	.word	0x00000fff


	//   ....[5]....
        /*00c4*/ 	.word	0x00000690
        /*00c8*/ 	.word	0x00000fff


	//   ....[6]....
        /*00cc*/ 	.word	0x00000720
        /*00d0*/ 	.word	0x00000fff


	//   ....[7]....
        /*00d4*/ 	.word	0x00000760
        /*00d8*/ 	.word	0x00000fff


	//   ....[8]....
        /*00dc*/ 	.word	0x000007b0
        /*00e0*/ 	.word	0x00000fff


	//   ....[9]....
        /*00e4*/ 	.word	0x00000900
        /*00e8*/ 	.word	0x00000fff


	//   ....[10]....
        /*00ec*/ 	.word	0x00000930
        /*00f0*/ 	.word	0x00000fff


	//   ....[11]....
        /*00f4*/ 	.word	0x00000950
        /*00f8*/ 	.word	0x00000fff


	//   ....[12]....
        /*00fc*/ 	.word	0x00000960
        /*0100*/ 	.word	0x00000fff


	//   ....[13]....
        /*0104*/ 	.word	0x00000bc0
        /*0108*/ 	.word	0x00000fff


	//   ....[14]....
        /*010c*/ 	.word	0x00000be0
        /*0110*/ 	.word	0x00000fff


	//   ....[15]....
        /*0114*/ 	.word	0x00000bf0
        /*0118*/ 	.word	0x00000fff


	//   ....[16]....
        /*011c*/ 	.word	0x00000e40
        /*0120*/ 	.word	0x00000fff


	//----- nvinfo : EIATTR_VRC_CTA_INIT_COUNT
	.align		4
.L_47:
        /*0124*/ 	.byte	0x02, 0x4a
	.zero		1
	.zero		1


	//----- nvinfo : EIATTR_EXIT_INSTR_OFFSETS
	.align		4
        /*0128*/ 	.byte	0x04, 0x1c
        /*012a*/ 	.short	(.L_49 - .L_48)


	//   ....[0]....
.L_48:
        /*012c*/ 	.word	0x000001b0


	//   ....[1]....
        /*0130*/ 	.word	0x00000420


	//   ....[2]....
        /*0134*/ 	.word	0x00000ed0


	//----- nvinfo : EIATTR_CRS_STACK_SIZE
	.align		4
.L_49:
        /*0138*/ 	.byte	0x04, 0x1e
        /*013a*/ 	.short	(.L_51 - .L_50)
.L_50:
        /*013c*/ 	.word	0x00000000


	//----- nvinfo : EIATTR_CBANK_PARAM_SIZE
	.align		4
.L_51:
        /*0140*/ 	.byte	0x03, 0x19
        /*0142*/ 	.short	0x0038


	//----- nvinfo : EIATTR_PARAM_CBANK
	.align		4
        /*0144*/ 	.byte	0x04, 0x0a
        /*0146*/ 	.short	(.L_53 - .L_52)
	.align		4
.L_52:
        /*0148*/ 	.word	index@(.nv.constant0.kNMLUpdate3_kernel)
        /*014c*/ 	.short	0x0380
        /*014e*/ 	.short	0x0038


	//----- nvinfo : EIATTR_SW_WAR
	.align		4
.L_53:
        /*0150*/ 	.byte	0x04, 0x36
        /*0152*/ 	.short	(.L_55 - .L_54)
.L_54:
        /*0154*/ 	.word	0x00000008
.L_55:


//--------------------- .nv.info.kNMLUpdate2_kernel --------------------------
	.section	.nv.info.kNMLUpdate2_kernel,"",@"SHT_CUDA_INFO"
	.sectionflags	@""
	.align	4


	//----- nvinfo : EIATTR_CUDA_API_VERSION
	.align		4
        /*0000*/ 	.byte	0x04, 0x37
        /*0002*/ 	.short	(.L_57 - .L_56)
.L_56:
        /*0004*/ 	.word	0x00000082


	//----- nvinfo : EIATTR_KPARAM_INFO
	.align		4
.L_57:
        /*0008*/ 	.byte	0x04, 0x17
        /*000a*/ 	.short	(.L_59 - .L_58)
.L_58:
        /*000c*/ 	.word	0x00000000
        /*0010*/ 	.short	0x0004
        /*0012*/ 	.short	0x0018
        /*0014*/ 	.byte	0x00, 0xf5, 0x21, 0x00


	//----- nvinfo : EIATTR_KPARAM_INFO
	.align		4
.L_59:
        /*0018*/ 	.byte	0x04, 0x17
        /*001a*/ 	.short	(.L_61 - .L_60)
.L_60:
        /*001c*/ 	.word	0x00000000
        /*0020*/ 	.short	0x0003
        /*0022*/ 	.short	0x0010
        /*0024*/ 	.byte	0x00, 0xf5, 0x21, 0x00


	//----- nvinfo : EIATTR_KPARAM_INFO
	.align		4
.L_61:
        /*0028*/ 	.byte	0x04, 0x17
        /*002a*/ 	.short	(.L_63 - .L_62)
.L_62:
        /*002c*/ 	.word	0x00000000
        /*0030*/ 	.short	0x0002
        /*0032*/ 	.short	0x0008
        /*0034*/ 	.byte	0x00, 0xf5, 0x21, 0x00


	//----- nvinfo : EIATTR_KPARAM_INFO
	.align		4
.L_63:
        /*0038*/ 	.byte	0x04, 0x17
        /*003a*/ 	.short	(.L_65 - .L_64)
.L_64:
        /*003c*/ 	.word	0x00000000
        /*0040*/ 	.short	0x0001
        /*0042*/ 	.short	0x0004
        /*0044*/ 	.byte	0x00, 0xf0, 0x11, 0x00


	//----- nvinfo : EIATTR_KPARAM_INFO
	.align		4
.L_65:
        /*0048*/ 	.byte	0x04, 0x17
        /*004a*/ 	.short	(.L_67 - .L_66)
.L_66:
        /*004c*/ 	.word	0x00000000
        /*0050*/ 	.short	0x0000
        /*0052*/ 	.short	0x0000
        /*0054*/ 	.byte	0x00, 0xf0, 0x11, 0x00


	//----- nvinfo : EIATTR_SPARSE_MMA_MASK
	.align		4
.L_67:
        /*0058*/ 	.byte	0x03, 0x50
        /*005a*/ 	.short	0x0000


	//----- nvinfo : EIATTR_MAXREG_COUNT
	.align		4
        /*005c*/ 	.byte	0x03, 0x1b
        /*005e*/ 	.short	0x00ff


	//----- nvinfo : EIATTR_NUM_BARRIERS
	.align		4
        /*0060*/ 	.byte	0x02, 0x4c
        /*0062*/ 	.byte	0x01
	.zero		1


	//----- nvinfo : EIATTR_MERCURY_ISA_VERSION
	.align		4
        /*0064*/ 	.byte	0x03, 0x5f
        /*0066*/ 	.short	0x0101


	//----- nvinfo : EIATTR_UNUSED_LOAD_BYTE_OFFSET
	.align		4
        /*0068*/ 	.byte	0x04, 0x44
        /*006a*/ 	.short	(.L_69 - .L_68)


	//   ....[0]....
.L_68:
        /*006c*/ 	.word	0x000003e0
        /*0070*/ 	.word	0x00000fff


	//   ....[1]....
        /*0074*/ 	.word	0x00000970
        /*0078*/ 	.word	0x00000fff


	//----- nvinfo : EIATTR_VRC_CTA_INIT_COUNT
	.align		4
.L_69:
        /*007c*/ 	.byte	0x02, 0x4a
	.zero		1
	.zero		1


	//----- nvinfo : EIATTR_EXIT_INSTR_OFFSETS
	.align		4
        /*0080*/ 	.byte	0x04, 0x1c
        /*0082*/ 	.short	(.L_71 - .L_70)


	//   ....[0]....
.L_70:
        /*0084*/ 	.word	0x00000040


	//   ....[1]....
        /*0088*/ 	.word	0x00000a50


	//----- nvinfo : EIATTR_CRS_STACK_SIZE
	.align		4
.L_71:
        /*008c*/ 	.byte	0x04, 0x1e
        /*008e*/ 	.short	(.L_73 - .L_72)
.L_72:
        /*0090*/ 	.word	0x00000000


	//----- nvinfo : EIATTR_CBANK_PARAM_SIZE
	.align		4
.L_73:
        /*0094*/ 	.byte	0x03, 0x19
        /*0096*/ 	.short	0x0020


	//----- nvinfo : EIATTR_PARAM_CBANK
	.align		4
        /*0098*/ 	.byte	0x04, 0x0a
        /*009a*/ 	.short	(.L_75 - .L_74)
	.align		4
.L_74:
        /*009c*/ 	.word	index@(.nv.constant0.kNMLUpdate2_kernel)
        /*00a0*/ 	.short	0x0380
        /*00a2*/ 	.short	0x0020


	//----- nvinfo : EIATTR_SW_WAR
	.align		4
.L_75:
        /*00a4*/ 	.byte	0x04, 0x36
        /*00a6*/ 	.short	(.L_77 - .L_76)
.L_76:
        /*00a8*/ 	.word	0x00000008
.L_77:


//--------------------- .nv.info.kNMLUpdate1_kernel --------------------------
	.section	.nv.info.kNMLUpdate1_kernel,"",@"SHT_CUDA_INFO"
	.sectionflags	@""
	.align	4


	//----- nvinfo : EIATTR_CUDA_API_VERSION
	.align		4
        /*0000*/ 	.byte	0x04, 0x37
        /*0002*/ 	.short	(.L_79 - .L_78)
.L_78:
        /*0004*/ 	.word	0x00000082


	//----- nvinfo : EIATTR_KPARAM_INFO
	.align		4
.L_79:
        /*0008*/ 	.byte	0x04, 0x17
        /*000a*/ 	.short	(.L_81 - .L_80)
.L_80:
        /*000c*/ 	.word	0x00000000
        /*0010*/ 	.short	0x000a
        /*0012*/ 	.short	0x0040
        /*0014*/ 	.byte	0x00, 0xf0, 0x11, 0x00


	//----- nvinfo : EIATTR_KPARAM_INFO
	.align		4
.L_81:
        /*0018*/ 	.byte	0x04, 0x17
        /*001a*/ 	.short	(.L_83 - .L_82)
.L_82:
        /*001c*/ 	.word	0x00000000
        /*0020*/ 	.short	0x0009
        /*0022*/ 	.short	0x0038
        /*0024*/ 	.byte	0x00, 0xf5, 0x21, 0x00


	//----- nvinfo : EIATTR_KPARAM_INFO
	.align		4
.L_83:
        /*0028*/ 	.byte	0x04, 0x17
        /*002a*/ 	.short	(.L_85 - .L_84)
.L_84:
        /*002c*/ 	.word	0x00000000
        /*0030*/ 	.short	0x0008
        /*0032*/ 	.short	0x0030
        /*0034*/ 	.byte	0x00, 0xf5, 0x21, 0x00


	//----- nvinfo : EIATTR_KPARAM_INFO
	.align		4
.L_85:
        /*0038*/ 	.byte	0x04, 0x17
        /*003a*/ 	.short	(.L_87 - .L_86)
.L_86:
        /*003c*/ 	.word	0x00000000
        /*0040*/ 	.short	0x0007
        /*0042*/ 	.short	0x0028
        /*0044*/ 	.byte	0x00, 0xf5, 0x21, 0x00


	//----- nvinfo : EIATTR_KPARAM_INFO
	.align		4
.L_87:
        /*0048*/ 	.byte	0x04, 0x17
        /*004a*/ 	.short	(.L_89 - .L_88)
.L_88:
        /*004c*/ 	.word	0x00000000
        /*0050*/ 	.short	0x0006
        /*0052*/ 	.short	0x0020
        /*0054*/ 	.byte	0x00, 0xf5, 0x21, 0x00


	//----- nvinfo : EIATTR_KPARAM_INFO
	.align		4
.L_89:
        /*0058*/ 	.byte	0x04, 0x17
        /*005a*/ 	.short	(.L_91 - .L_90)
.L_90:
        /*005c*/ 	.word	0x00000000
        /*0060*/ 	.short	0x0005
        /*0062*/ 	.short	0x0018
        /*0064*/ 	.byte	0x00, 0xf5, 0x21, 0x00


	//----- nvinfo : EIATTR_KPARAM_INFO
	.align		4
.L_91:
        /*0068*/ 	.byte	0x04, 0x17
        /*006a*/ 	.short	(.L_93 - .L_92)
.L_92:
        /*006c*/ 	.word	0x00000000
        /*0070*/ 	.short	0x0004
        /*0072*/ 	.short	0x0010
        /*0074*/ 	.byte	0x00, 0xf0, 0x11, 0x00


	//----- nvinfo : EIATTR_KPARAM_INFO
	.align		4
.L_93:
        /*0078*/ 	.byte	0x04, 0x17
        /*007a*/ 	.short	(.L_95 - .L_94)
.L_94:
        /*007c*/ 	.word	0x00000000
        /*0080*/ 	.short	0x0003
        /*0082*/ 	.short	0x000c
        /*0084*/ 	.byte	0x00, 0xf0, 0x11, 0x00


	//----- nvinfo : EIATTR_KPARAM_INFO
	.align		4
.L_95:
        /*0088*/ 	.byte	0x04, 0x17
        /*008a*/ 	.short	(.L_97 - .L_96)
.L_96:
        /*008c*/ 	.word	0x00000000
        /*0090*/ 	.short	0x0002
        /*0092*/ 	.short	0x0008
        /*0094*/ 	.byte	0x00, 0xf0, 0x11, 0x00


	//----- nvinfo : EIATTR_KPARAM_INFO
	.align		4
.L_97:
        /*0098*/ 	.byte	0x04, 0x17
        /*009a*/ 	.short	(.L_99 - .L_98)
.L_98:
        /*009c*/ 	.word	0x00000000
        /*00a0*/ 	.short	0x0001
        /*00a2*/ 	.short	0x0004
        /*00a4*/ 	.byte	0x00, 0xf0, 0x11, 0x00


	//----- nvinfo : EIATTR_KPARAM_INFO
	.align		4
.L_99:
        /*00a8*/ 	.byte	0x04, 0x17
        /*00aa*/ 	.short	(.L_101 - .L_100)
.L_100:
        /*00ac*/ 	.word	0x00000000
        /*00b0*/ 	.short	0x0000
        /*00b2*/ 	.short	0x0000
        /*00b4*/ 	.byte	0x00, 0xf0, 0x11, 0x00


	//----- nvinfo : EIATTR_SPARSE_MMA_MASK
	.align		4
.L_101:
        /*00b8*/ 	.byte	0x03, 0x50
        /*00ba*/ 	.short	0x0000


	//----- nvinfo : EIATTR_MAXREG_COUNT
	.align		4
        /*00bc*/ 	.byte	0x03, 0x1b
        /*00be*/ 	.short	0x00ff


	//----- nvinfo : EIATTR_MERCURY_ISA_VERSION
	.align		4
        /*00c0*/ 	.byte	0x03, 0x5f
        /*00c2*/ 	.short	0x0101


	//----- nvinfo : EIATTR_UNUSED_LOAD_BYTE_OFFSET
	.align		4
        /*00c4*/ 	.byte	0x04, 0x44
        /*00c6*/ 	.short	(.L_103 - .L_102)


	//   ....[0]....
.L_102:
        /*00c8*/ 	.word	0x000003a0
        /*00cc*/ 	.word	0x00000fff


	//----- nvinfo : EIATTR_VRC_CTA_INIT_COUNT
	.align		4
.L_103:
        /*00d0*/ 	.byte	0x02, 0x4a
	.zero		1
	.zero		1


	//----- nvinfo : EIATTR_EXIT_INSTR_OFFSETS
	.align		4
        /*00d4*/ 	.byte	0x04, 0x1c
        /*00d6*/ 	.short	(.L_105 - .L_104)


	//   ....[0]....
.L_104:
        /*00d8*/ 	.word	0x000001b0


	//   ....[1]....
        /*00dc*/ 	.word	0x000006b0


	//----- nvinfo : EIATTR_CRS_STACK_SIZE
	.align		4
.L_105:
        /*00e0*/ 	.byte	0x04, 0x1e
        /*00e2*/ 	.short	(.L_107 - .L_106)
.L_106:
        /*00e4*/ 	.word	0x00000000


	//----- nvinfo : EIATTR_CBANK_PARAM_SIZE
	.align		4
.L_107:
        /*00e8*/ 	.byte	0x03, 0x19
        /*00ea*/ 	.short	0x0044


	//----- nvinfo : EIATTR_PARAM_CBANK
	.align		4
        /*00ec*/ 	.byte	0x04, 0x0a
        /*00ee*/ 	.short	(.L_109 - .L_108)
	.align		4
.L_108:
        /*00f0*/ 	.word	index@(.nv.constant0.kNMLUpdate1_kernel)
        /*00f4*/ 	.short	0x0380
        /*00f6*/ 	.short	0x0044


	//----- nvinfo : EIATTR_SW_WAR
	.align		4
.L_109:
        /*00f8*/ 	.byte	0x04, 0x36
        /*00fa*/ 	.short	(.L_111 - .L_110)
.L_110:
        /*00fc*/ 	.word	0x00000008
.L_111:


//--------------------- .nv.callgraph             --------------------------
	.section	.nv.callgraph,"",@"SHT_CUDA_CALLGRAPH"
	.align	4
	.sectionentsize	8
	.align		4
        /*0000*/ 	.word	0x00000000
	.align		4
        /*0004*/ 	.word	0xffffffff
	.align		4
        /*0008*/ 	.word	0x00000000
	.align		4
        /*000c*/ 	.word	0xfffffffe
	.align		4
        /*0010*/ 	.word	0x00000000
	.align		4
        /*0014*/ 	.word	0xfffffffd
	.align		4
        /*0018*/ 	.word	0x00000000
	.align		4
        /*001c*/ 	.word	0xfffffffc


//--------------------- .text.kNMLUpdate3_kernel  --------------------------
	.section	.text.kNMLUpdate3_kernel,"ax",@progbits
	.align	128
        .global         kNMLUpdate3_kernel
        .type           kNMLUpdate3_kernel,@function
        .size           kNMLUpdate3_kernel,(.L_x_59 - kNMLUpdate3_kernel)
        .other          kNMLUpdate3_kernel,@"STO_CUDA_ENTRY STV_DEFAULT"
kNMLUpdate3_kernel:
.text.kNMLUpdate3_kernel:
[----:B------:R-:W-:Y:S01]  /*0000*/  LDC R1, c[0x0][0x37c] ;  /* 0x0000df00ff017b82 */ /* 0x000fe20000000800 */
[----:B------:R-:W0:Y:S01]  /*0010*/  S2R R6, SR_TID.X ;  /* 0x0000000000067919 */ /* 0x000e220000002100 */
[----:B------:R-:W0:Y:S01]  /*0020*/  LDCU UR4, c[0x0][0x384] ;  /* 0x00007080ff0477ac */ /* 0x000e220008000800 */
[----:B------:R-:W-:Y:S01]  /*0030*/  BSSY.RECONVERGENT B0, `(.L_x_0) ;  /* 0x0000011000007945 */ /* 0x000fe20003800200 */
[----:B------:R-:W1:Y:S01]  /*0040*/  LDCU.64 UR8, c[0x0][0x358] ;  /* 0x00006b00ff0877ac */ /* 0x000e620008000a00 */
[----:B0-----:R-:W-:-:S13]  /*0050*/  ISETP.GE.AND P0, PT, R6, UR4, PT ;  /* 0x0000000406007c0c */ /* 0x001fda000bf06270 */
[----:B-1----:R-:W-:Y:S05]  /*0060*/  @P0 BRA `(.L_x_1) ;  /* 0x0000000000340947 */ /* 0x002fea0003800000 */
[----:B------:R-:W0:Y:S01]  /*0070*/  S2R R3, SR_CgaCtaId ;  /* 0x0000000000037919 */ /* 0x000e220000008800 */
[----:B------:R-:W1:Y:S01]  /*0080*/  LDC R8, c[0x0][0x360] ;  /* 0x0000d800ff087b82 */ /* 0x000e620000000800 */
[----:B------:R-:W-:Y:S02]  /*0090*/  MOV R0, 0x400 ;  /* 0x0000040000007802 */ /* 0x000fe40000000f00 */
[----:B------:R-:W-:-:S05]  /*00a0*/  MOV R7, R6 ;  /* 0x0000000600077202 */ /* 0x000fca0000000f00 */
[----:B------:R-:W2:Y:S01]  /*00b0*/  LDC.64 R4, c[0x0][0x3a8] ;  /* 0x0000ea00ff047b82 */ /* 0x000ea20000000a00 */
[----:B0-----:R-:W-:-:S07]  /*00c0*/  LEA R0, R3, R0, 0x18 ;  /* 0x0000000003007211 */ /* 0x001fce00078ec0ff */
.L_x_2:
[----:B0-2---:R-:W-:-:S06]  /*00d0*/  IMAD.WIDE R2, R7, 0x4, R4 ;  /* 0x0000000407027825 */ /* 0x005fcc00078e0204 */
[----:B------:R-:W2:Y:S01]  /*00e0*/  LDG.E R2, desc[UR8][R2.64] ;  /* 0x0000000802027981 */ /* 0x000ea2000c1e1900 */
[----:B------:R-:W-:Y:S02]  /*00f0*/  LEA R9, R7, R0, 0x2 ;  /* 0x0000000007097211 */ /* 0x000fe400078e10ff */
[----:B-1----:R-:W-:-:S04]  /*0100*/  IADD3 R7, PT, PT, R8, R7, RZ ;  /* 0x0000000708077210 */ /* 0x002fc80007ffe0ff */
[----:B------:R-:W-:Y:S01]  /*0110*/  ISETP.GE.AND P0, PT, R7, UR4, PT ;  /* 0x0000000407007c0c */ /* 0x000fe2000bf06270 */
[----:B--2---:R0:W-:-:S12]  /*0120*/  STS [R9], R2 ;  /* 0x0000000209007388 */ /* 0x0041d80000000800 */
[----:B------:R-:W-:Y:S05]  /*0130*/  @!P0 BRA `(.L_x_2) ;  /* 0xfffffffc00e48947 */ /* 0x000fea000383ffff */
.L_x_1:
[----:B------:R-:W-:Y:S05]  /*0140*/  BSYNC.RECONVERGENT B0 ;  /* 0x0000000000007941 */ /* 0x000fea0003800200 */
.L_x_0:
[----:B------:R-:W1:Y:S01]  /*0150*/  S2UR UR5, SR_CTAID.X ;  /* 0x00000000000579c3 */ /* 0x000e620000002500 */
[----:B------:R-:W2:Y:S07]  /*0160*/  LDCU UR6, c[0x0][0x380] ;  /* 0x00007000ff0677ac */ /* 0x000eae0008000800 */
[----:B------:R-:W1:Y:S02]  /*0170*/  LDC R5, c[0x0][0x360] ;  /* 0x0000d800ff057b82 */ /* 0x000e640000000800 */
[----:B-1----:R-:W-:-:S06]  /*0180*/  IMAD R3, R5, UR5, R6 ;  /* 0x0000000505037c24 */ /* 0x002fcc000f8e0206 */
[----:B------:R-:W-:Y:S01]  /*0190*/  BAR.SYNC.DEFER_BLOCKING 0x0 ;  /* 0x0000000000007b1d */ /* 0x000fe20000010000 */
[----:B--2---:R-:W-:-:S13]  /*01a0*/  ISETP.GE.AND P0, PT, R3, UR6, PT ;  /* 0x0000000603007c0c */ /* 0x004fda000bf06270 */
[----:B------:R-:W-:Y:S05]  /*01b0*/  @P0 EXIT ;  /* 0x000000000000094d */ /* 0x000fea0003800000 */
[----:B------:R-:W1:Y:S01]  /*01c0*/  LDC.64 R14, c[0x0][0x398] ;  /* 0x0000e600ff0e7b82 */ /* 0x000e620000000a00 */
[----:B------:R-:W2:Y:S01]  /*01d0*/  LDCU UR5, c[0x0][0x370] ;  /* 0x00006e00ff0577ac */ /* 0x000ea20008000800 */
[----:B------:R-:W-:Y:S01]  /*01e0*/  UISETP.GT.AND UP0, UPT, UR4, URZ, UPT ;  /* 0x000000ff0400728c */ /* 0x000fe2000bf04270 */
[----:B------:R-:W3:Y:S05]  /*01f0*/  LDCU UR7, c[0x0][0x380] ;  /* 0x00007000ff0777ac */ /* 0x000eea0008000800 */
[----:B------:R-:W4:Y:S01]  /*0200*/  LDC.64 R12, c[0x0][0x390] ;  /* 0x0000e400ff0c7b82 */ /* 0x000f220000000a00 */
[----:B------:R-:W0:Y:S01]  /*0210*/  LDCU UR6, c[0x0][0x388] ;  /* 0x00007100ff0677ac */ /* 0x000e220008000800 */
[----:B--2---:R-:W-:Y:S01]  /*0220*/  IMAD R0, R5, UR5, RZ ;  /* 0x0000000505007c24 */ /* 0x004fe2000f8e02ff */
[----:B------:R-:W-:Y:S06]  /*0230*/  BRA.U UP0, `(.L_x_3) ;  /* 0x00000001007c7547 */ /* 0x000fec000b800000 */
.L_x_7:
[----:B-12---:R-:W-:-:S05]  /*0240*/  IMAD.WIDE R16, R3, 0x10, R14 ;  /* 0x0000001003107825 */ /* 0x006fca00078e020e */
[----:B------:R-:W0:Y:S01]  /*0250*/  LDG.E R7, desc[UR8][R16.64+0xc] ;  /* 0x00000c0810077981 */ /* 0x000e22000c1e1900 */
[----:B------:R-:W-:Y:S01]  /*0260*/  BSSY.RECONVERGENT B0, `(.L_x_4) ;  /* 0x000000d000007945 */ /* 0x000fe20003800200 */
[----:B0-----:R-:W-:Y:S01]  /*0270*/  IADD3 R2, PT, PT, R7, -0xd000000, RZ ;  /* 0xf300000007027810 */ /* 0x001fe20007ffe0ff */
[----:B------:R0:W1:Y:S03]  /*0280*/  MUFU.RSQ R6, R7 ;  /* 0x0000000700067308 */ /* 0x0000660000001400 */
[----:B------:R-:W-:-:S13]  /*0290*/  ISETP.GT.U32.AND P0, PT, R2, 0x727fffff, PT ;  /* 0x727fffff0200780c */ /* 0x000fda0003f04070 */
[----:B0-----:R-:W-:Y:S05]  /*02a0*/  @!P0 BRA `(.L_x_5) ;  /* 0x0000000000108947 */ /* 0x001fea0003800000 */
[----:B------:R-:W-:-:S07]  /*02b0*/  MOV R10, 0x2d0 ;  /* 0x000002d0000a7802 */ /* 0x000fce0000000f00 */
[----:B-1-34-:R-:W-:Y:S05]  /*02c0*/  CALL.REL.NOINC `($__internal_0_$__cuda_sm20_sqrt_rn_f32_slowpath) ;  /* 0x0000000c00047944 */ /* 0x01afea0003c00000 */
[----:B------:R-:W-:Y:S01]  /*02d0*/  MOV R4, R2 ;  /* 0x0000000200047202 */ /* 0x000fe20000000f00 */
[----:B------:R-:W-:Y:S06]  /*02e0*/  BRA `(.L_x_6) ;  /* 0x0000000000107947 */ /* 0x000fec0003800000 */
.L_x_5:
[----:B-1----:R-:W-:Y:S01]  /*02f0*/  FMUL.FTZ R4, R7, R6 ;  /* 0x0000000607047220 */ /* 0x002fe20000410000 */
[----:B------:R-:W-:-:S03]  /*0300*/  FMUL.FTZ R2, R6, 0.5 ;  /* 0x3f00000006027820 */ /* 0x000fc60000410000 */
[----:B------:R-:W-:-:S04]  /*0310*/  FFMA R5, -R4, R4, R7 ;  /* 0x0000000404057223 */ /* 0x000fc80000000107 */
[----:B------:R-:W-:-:S07]  /*0320*/  FFMA R4, R5, R2, R4 ;  /* 0x0000000205047223 */ /* 0x000fce0000000004 */
.L_x_6:
[----:B---3--:R-:W-:Y:S05]  /*0330*/  BSYNC.RECONVERGENT B0 ;  /* 0x0000000000007941 */ /* 0x008fea0003800200 */
.L_x_4:
[----:B------:R-:W-:Y:S01]  /*0340*/  FMUL R4, RZ, R4 ;  /* 0x00000004ff047220 */ /* 0x000fe20000400000 */
[----:B----4-:R-:W-:-:S04]  /*0350*/  IMAD.WIDE R18, R3, 0x10, R12 ;  /* 0x0000001003127825 */ /* 0x010fc800078e020c */
[-C--:B------:R-:W-:Y:S02]  /*0360*/  MOV R5, R4.reuse ;  /* 0x0000000400057202 */ /* 0x080fe40000000f00 */
[----:B------:R-:W-:-:S05]  /*0370*/  MOV R6, R4 ;  /* 0x0000000400067202 */ /* 0x000fca0000000f00 */
[----:B------:R2:W-:Y:S04]  /*0380*/  STG.E.128 desc[UR8][R16.64], R4 ;  /* 0x0000000410007986 */ /* 0x0005e8000c101d08 */
[----:B------:R-:W3:Y:S01]  /*0390*/  LDG.E.128 R8, desc[UR8][R18.64] ;  /* 0x0000000812087981 */ /* 0x000ee2000c1e1d00 */
[----:B------:R-:W-:-:S04]  /*03a0*/  IADD3 R3, PT, PT, R0, R3, RZ ;  /* 0x0000000300037210 */ /* 0x000fc80007ffe0ff */
[----:B------:R-:W-:Y:S01]  /*03b0*/  ISETP.GE.AND P0, PT, R3, UR7, PT ;  /* 0x0000000703007c0c */ /* 0x000fe2000bf06270 */
[C---:B---3--:R-:W-:Y:S01]  /*03c0*/  FFMA R8, R4.reuse, UR6, R8 ;  /* 0x0000000604087c23 */ /* 0x048fe20008000008 */
[C---:B------:R-:W-:Y:S01]  /*03d0*/  FFMA R9, R4.reuse, UR6, R9 ;  /* 0x0000000604097c23 */ /* 0x040fe20008000009 */
[----:B------:R-:W-:-:S04]  /*03e0*/  FFMA R11, R4, UR6, R10 ;  /* 0x00000006040b7c23 */ /* 0x000fc8000800000a */
[----:B------:R2:W-:Y:S04]  /*03f0*/  STG.E.64 desc[UR8][R18.64], R8 ;  /* 0x0000000812007986 */ /* 0x0005e8000c101b08 */
[----:B------:R2:W-:Y:S02]  /*0400*/  STG.E desc[UR8][R18.64+0x8], R11 ;  /* 0x0000080b12007986 */ /* 0x0005e4000c101908 */
[----:B------:R-:W-:Y:S05]  /*0410*/  @!P0 BRA `(.L_x_7) ;  /* 0xfffffffc00888947 */ /* 0x000fea000383ffff */
[----:B------:R-:W-:Y:S05]  /*0420*/  EXIT ;  /* 0x000000000000794d */ /* 0x000fea0003800000 */
.L_x_3:
[----:B------:R-:W-:-:S12]  /*0430*/  ULOP3.LUT UR4, UR4, 0x7, URZ, 0xc0, !UPT ;  /* 0x0000000704047892 */ /* 0x000fd8000f8ec0ff */
.L_x_15:
[----:B---3--:R-:W2:Y:S08]  /*0440*/  LDC.64 R30, c[0x0][0x398] ;  /* 0x0000e600ff1e7b82 */ /* 0x008eb00000000a00 */
[----:B0-----:R-:W0:Y:S01]  /*0450*/  LDC R2, c[0x0][0x384] ;  /* 0x0000e100ff027b82 */ /* 0x001e220000000800 */
[----:B--2---:R-:W-:-:S05]  /*0460*/  IMAD.WIDE R30, R3, 0x10, R30 ;  /* 0x00000010031e7825 */ /* 0x004fca00078e021e */
[----:B------:R2:W5:Y:S01]  /*0470*/  LDG.E R7, desc[UR8][R30.64+0xc] ;  /* 0x00000c081e077981 */ /* 0x000562000c1e1900 */
[----:B------:R-:W-:Y:S01]  /*0480*/  HFMA2 R6, -RZ, RZ, 0, 0 ;  /* 0x00000000ff067431 */ /* 0x000fe200000001ff */
[----:B------:R-:W-:Y:S02]  /*0490*/  CS2R R26, SRZ ;  /* 0x00000000001a7805 */ /* 0x000fe4000001ff00 */
[----:B0-----:R-:W-:Y:S02]  /*04a0*/  ISETP.GE.U32.AND P0, PT, R2, 0x8, PT ;  /* 0x000000080200780c */ /* 0x001fe40003f06070 */
[----:B------:R-:W-:-:S11]  /*04b0*/  MOV R29, RZ ;  /* 0x000000ff001d7202 */ /* 0x000fd60000000f00 */
[----:B--2---:R-:W-:Y:S05]  /*04c0*/  @!P0 BRA `(.L_x_8) ;  /* 0x0000000000e88947 */ /* 0x004fea0003800000 */
[----:B------:R-:W0:Y:S01]  /*04d0*/  S2UR UR6, SR_CgaCtaId ;  /* 0x00000000000679c3 */ /* 0x000e220000008800 */
[----:B------:R-:W-:Y:S01]  /*04e0*/  UMOV UR5, 0x400 ;  /* 0x0000040000057882 */ /* 0x000fe20000000000 */
[----:B------:R-:W-:Y:S02]  /*04f0*/  LOP3.LUT R26, R2, 0x7ffffff8, RZ, 0xc0, !PT ;  /* 0x7ffffff8021a7812 */ /* 0x000fe400078ec0ff */
[----:B------:R-:W-:Y:S02]  /*0500*/  MOV R27, RZ ;  /* 0x000000ff001b7202 */ /* 0x000fe40000000f00 */
[----:B------:R-:W-:Y:S02]  /*0510*/  MOV R5, R3 ;  /* 0x0000000300057202 */ /* 0x000fe40000000f00 */
[----:B------:R-:W2:Y:S01]  /*0520*/  LDC R4, c[0x0][0x380] ;  /* 0x0000e000ff047b82 */ /* 0x000ea20000000800 */
[----:B------:R-:W-:Y:S01]  /*0530*/  IADD3 R24, PT, PT, -R26, RZ, RZ ;  /* 0x000000ff1a187210 */ /* 0x000fe20007ffe1ff */
[----:B0-----:R-:W-:-:S04]  /*0540*/  ULEA UR5, UR6, UR5, 0x18 ;  /* 0x0000000506057291 */ /* 0x001fc8000f8ec0ff */
[----:B------:R-:W-:-:S06]  /*0550*/  UIADD3 UR5, UPT, UPT, UR5, 0x10, URZ ;  /* 0x0000001005057890 */ /* 0x000fcc000fffe0ff */
[----:B------:R-:W-:-:S07]  /*0560*/  MOV R25, UR5 ;  /* 0x0000000500197c02 */ /* 0x000fce0008000f00 */
.L_x_9:
[----:B------:R-:W0:Y:S01]  /*0570*/  LDC.64 R34, c[0x0][0x3a0] ;  /* 0x0000e800ff227b82 */ /* 0x000e220000000a00 */
[----:B-1--4-:R-:W1:Y:S01]  /*0580*/  LDS.128 R12, [R25+-0x10] ;  /* 0xfffff000190c7984 */ /* 0x012e620000000c00 */
[----:B0-----:R-:W-:-:S05]  /*0590*/  IMAD.WIDE R34, R5, 0x10, R34 ;  /* 0x0000001005227825 */ /* 0x001fca00078e0222 */
[----:B------:R-:W1:Y:S01]  /*05a0*/  LDG.E.128 R16, desc[UR8][R34.64] ;  /* 0x0000000822107981 */ /* 0x000e62000c1e1d00 */
[----:B--2---:R-:W-:-:S05]  /*05b0*/  IMAD.WIDE R36, R4, 0x10, R34 ;  /* 0x0000001004247825 */ /* 0x004fca00078e0222 */
[----:B------:R-:W2:Y:S01]  /*05c0*/  LDG.E.128 R8, desc[UR8][R36.64] ;  /* 0x0000000824087981 */ /* 0x000ea2000c1e1d00 */
[----:B------:R-:W-:-:S05]  /*05d0*/  IMAD.WIDE R32, R4, 0x10, R36 ;  /* 0x0000001004207825 */ /* 0x000fca00078e0224 */
[----:B------:R-:W4:Y:S01]  /*05e0*/  LDG.E.128 R20, desc[UR8][R32.64] ;  /* 0x0000000820147981 */ /* 0x000f22000c1e1d00 */
[----:B-1----:R-:W-:Y:S01]  /*05f0*/  FFMA R16, R16, R12, R29 ;  /* 0x0000000c10107223 */ /* 0x002fe2000000001d */
[----:B------:R-:W-:-:S04]  /*0600*/  IMAD.WIDE R28, R4, 0x10, R32 ;  /* 0x00000010041c7825 */ /* 0x000fc800078e0220 */
[-C--:B------:R-:W-:Y:S01]  /*0610*/  FFMA R6, R17, R12.reuse, R6 ;  /* 0x0000000c11067223 */ /* 0x080fe20000000006 */
[----:B------:R-:W-:Y:S01]  /*0620*/  FFMA R27, R18, R12, R27 ;  /* 0x0000000c121b7223 */ /* 0x000fe2000000001b */
[----:B--2---:R-:W-:Y:S02]  /*0630*/  FFMA R11, R13, R8, R16 ;  /* 0x000000080d0b7223 */ /* 0x004fe40000000010 */
[----:B------:R-:W2:Y:S01]  /*0640*/  LDG.E.128 R16, desc[UR8][R28.64] ;  /* 0x000000081c107981 */ /* 0x000ea2000c1e1d00 */
[----:B------:R-:W-:-:S04]  /*0650*/  IMAD.WIDE R34, R4, 0x10, R28 ;  /* 0x0000001004227825 */ /* 0x000fc800078e021c */
[C---:B------:R-:W-:Y:S01]  /*0660*/  FFMA R6, R13.reuse, R9, R6 ;  /* 0x000000090d067223 */ /* 0x040fe20000000006 */
[----:B------:R-:W-:Y:S01]  /*0670*/  FFMA R27, R13, R10, R27 ;  /* 0x0000000a0d1b7223 */ /* 0x000fe2000000001b */
[C---:B----4-:R-:W-:Y:S02]  /*0680*/  FFMA R20, R14.reuse, R20, R11 ;  /* 0x000000140e147223 */ /* 0x050fe4000000000b */
[----:B------:R-:W4:Y:S01]  /*0690*/  LDG.E.128 R8, desc[UR8][R34.64] ;  /* 0x0000000822087981 */ /* 0x000f22000c1e1d00 */
[C---:B------:R-:W-:Y:S01]  /*06a0*/  FFMA R6, R14.reuse, R21, R6 ;  /* 0x000000150e067223 */ /* 0x040fe20000000006 */
[----:B------:R-:W-:Y:S01]  /*06b0*/  FFMA R27, R14, R22, R27 ;  /* 0x000000160e1b7223 */ /* 0x000fe2000000001b */
[----:B------:R-:W-:-:S04]  /*06c0*/  IMAD.WIDE R32, R4, 0x10, R34 ;  /* 0x0000001004207825 */ /* 0x000fc800078e0222 */
[C---:B--2---:R-:W-:Y:S02]  /*06d0*/  FFMA R13, R15.reuse, R16, R20 ;  /* 0x000000100f0d7223 */ /* 0x044fe40000000014 */
[----:B------:R-:W4:Y:S01]  /*06e0*/  LDS.128 R20, [R25] ;  /* 0x0000000019147984 */ /* 0x000f220000000c00 */
[C---:B------:R-:W-:Y:S01]  /*06f0*/  FFMA R6, R15.reuse, R17, R6 ;  /* 0x000000110f067223 */ /* 0x040fe20000000006 */
[----:B------:R-:W-:Y:S01]  /*0700*/  FFMA R27, R15, R18, R27 ;  /* 0x000000120f1b7223 */ /* 0x000fe2000000001b */
[----:B----4-:R-:W-:Y:S02]  /*0710*/  FFMA R16, R8, R20, R13 ;  /* 0x0000001408107223 */ /* 0x010fe4000000000d */
[----:B------:R-:W2:Y:S01]  /*0720*/  LDG.E.128 R12, desc[UR8][R32.64] ;  /* 0x00000008200c7981 */ /* 0x000ea2000c1e1d00 */
[----:B------:R-:W-:-:S04]  /*0730*/  IMAD.WIDE R28, R4, 0x10, R32 ;  /* 0x00000010041c7825 */ /* 0x000fc800078e0220 */
[-C--:B------:R-:W-:Y:S01]  /*0740*/  FFMA R6, R9, R20.reuse, R6 ;  /* 0x0000001409067223 */ /* 0x080fe20000000006 */
[----:B------:R-:W-:Y:S02]  /*0750*/  FFMA R27, R10, R20, R27 ;  /* 0x000000140a1b7223 */ /* 0x000fe4000000001b */
[----:B------:R-:W4:Y:S01]  /*0760*/  LDG.E.128 R8, desc[UR8][R28.64] ;  /* 0x000000081c087981 */ /* 0x000f22000c1e1d00 */
[----:B------:R-:W-:Y:S01]  /*0770*/  IMAD.WIDE R18, R4, 0x10, R28 ;  /* 0x0000001004127825 */ /* 0x000fe200078e021c */
[----:B------:R-:W-:-:S04]  /*0780*/  IADD3 R24, PT, PT, R24, 0x8, RZ ;  /* 0x0000000818187810 */ /* 0x000fc80007ffe0ff */
[----:B------:R-:W-:Y:S01]  /*0790*/  ISETP.NE.AND P0, PT, R24, RZ, PT ;  /* 0x000000ff1800720c */ /* 0x000fe20003f05270 */
[C---:B--2---:R-:W-:Y:S02]  /*07a0*/  FFMA R15, R21.reuse, R12, R16 ;  /* 0x0000000c150f7223 */ /* 0x044fe40000000010 */
[----:B------:R-:W2:Y:S01]  /*07b0*/  LDG.E.128 R16, desc[UR8][R18.64] ;  /* 0x0000000812107981 */ /* 0x000ea2000c1e1d00 */
[C---:B------:R-:W-:Y:S01]  /*07c0*/  FFMA R6, R21.reuse, R13, R6 ;  /* 0x0000000d15067223 */ /* 0x040fe20000000006 */
[----:B------:R-:W-:Y:S01]  /*07d0*/  FFMA R27, R21, R14, R27 ;  /* 0x0000000e151b7223 */ /* 0x000fe2000000001b */
[C---:B----4-:R-:W-:Y:S02]  /*07e0*/  FFMA R8, R22.reuse, R8, R15 ;  /* 0x0000000816087223 */ /* 0x050fe4000000000f */
[C---:B------:R-:W-:Y:S01]  /*07f0*/  FFMA R6, R22.reuse, R9, R6 ;  /* 0x0000000916067223 */ /* 0x040fe20000000006 */
[----:B------:R-:W-:Y:S01]  /*0800*/  FFMA R27, R22, R10, R27 ;  /* 0x0000000a161b7223 */ /* 0x000fe2000000001b */
[----:B------:R-:W-:-:S02]  /*0810*/  IADD3 R25, PT, PT, R25, 0x20, RZ ;  /* 0x0000002019197810 */ /* 0x000fc40007ffe0ff */
[----:B------:R-:W-:Y:S01]  /*0820*/  LEA R5, R4, R5, 0x3 ;  /* 0x0000000504057211 */ /* 0x000fe200078e18ff */
[C---:B--2---:R-:W-:Y:S01]  /*0830*/  FFMA R29, R23.reuse, R16, R8 ;  /* 0x00000010171d7223 */ /* 0x044fe20000000008 */
[C---:B------:R-:W-:Y:S01]  /*0840*/  FFMA R6, R23.reuse, R17, R6 ;  /* 0x0000001117067223 */ /* 0x040fe20000000006 */
[----:B------:R-:W-:Y:S01]  /*0850*/  FFMA R27, R23, R18, R27 ;  /* 0x00000012171b7223 */ /* 0x000fe2000000001b */
[----:B------:R-:W-:Y:S06]  /*0860*/  @P0 BRA `(.L_x_9) ;  /* 0xfffffffc00400947 */ /* 0x000fec000383ffff */
.L_x_8:
[----:B------:R-:W-:-:S09]  /*0870*/  UISETP.NE.AND UP0, UPT, UR4, URZ, UPT ;  /* 0x000000ff0400728c */ /* 0x000fd2000bf05270 */
[----:B------:R-:W-:Y:S05]  /*0880*/  BRA.U !UP0, `(.L_x_10) ;  /* 0x0000000508187547 */ /* 0x000fea000b800000 */
[----:B------:R-:W-:-:S04]  /*0890*/  UIADD3 UR5, UPT, UPT, UR4, -0x1, URZ ;  /* 0xffffffff04057890 */ /* 0x000fc8000fffe0ff */
[----:B------:R-:W-:-:S09]  /*08a0*/  UISETP.GE.U32.AND UP0, UPT, UR5, 0x3, UPT ;  /* 0x000000030500788c */ /* 0x000fd2000bf06070 */
[----:B------:R-:W-:Y:S05]  /*08b0*/  BRA.U !UP0, `(.L_x_11) ;  /* 0x0000000108787547 */ /* 0x000fea000b800000 */
[----:B------:R-:W0:Y:S08]  /*08c0*/  LDC R21, c[0x0][0x380] ;  /* 0x0000e000ff157b82 */ /* 0x000e300000000800 */
[----:B------:R-:W2:Y:S01]  /*08d0*/  LDC.64 R4, c[0x0][0x3a0] ;  /* 0x0000e800ff047b82 */ /* 0x000ea20000000a00 */
[----:B0-----:R-:W-:-:S04]  /*08e0*/  IMAD R9, R26, R21, R3 ;  /* 0x000000151a097224 */ /* 0x001fc800078e0203 */
[----:B--2---:R-:W-:-:S05]  /*08f0*/  IMAD.WIDE R4, R9, 0x10, R4 ;  /* 0x0000001009047825 */ /* 0x004fca00078e0204 */
[----:B------:R0:W2:Y:S01]  /*0900*/  LDG.E.128 R8, desc[UR8][R4.64] ;  /* 0x0000000804087981 */ /* 0x0000a2000c1e1d00 */
[----:B----4-:R-:W-:-:S04]  /*0910*/  IMAD.WIDE R12, R21, 0x10, R4 ;  /* 0x00000010150c7825 */ /* 0x010fc800078e0204 */
[C---:B------:R-:W-:Y:S02]  /*0920*/  IMAD.WIDE R16, R21.reuse, 0x10, R12 ;  /* 0x0000001015107825 */ /* 0x040fe400078e020c */
[----:B-1----:R-:W4:Y:S02]  /*0930*/  LDG.E.128 R12, desc[UR8][R12.64] ;  /* 0x000000080c0c7981 */ /* 0x002f24000c1e1d00 */
[----:B------:R-:W-:Y:S02]  /*0940*/  IMAD.WIDE R20, R21, 0x10, R16 ;  /* 0x0000001015147825 */ /* 0x000fe400078e0210 */
[----:B------:R-:W3:Y:S04]  /*0950*/  LDG.E.128 R16, desc[UR8][R16.64] ;  /* 0x0000000810107981 */ /* 0x000ee8000c1e1d00 */
[----:B------:R-:W3:Y:S01]  /*0960*/  LDG.E.128 R20, desc[UR8][R20.64] ;  /* 0x0000000814147981 */ /* 0x000ee2000c1e1d00 */
[----:B------:R-:W1:Y:S01]  /*0970*/  S2UR UR6, SR_CgaCtaId ;  /* 0x00000000000679c3 */ /* 0x000e620000008800 */
[----:B------:R-:W-:-:S02]  /*0980*/  UMOV UR5, 0x400 ;  /* 0x0000040000057882 */ /* 0x000fc40000000000 */
[----:B-1----:R-:W-:-:S06]  /*0990*/  ULEA UR5, UR6, UR5, 0x18 ;  /* 0x0000000506057291 */ /* 0x002fcc000f8ec0ff */
[C---:B------:R-:W-:Y:S02]  /*09a0*/  LEA R28, R26.reuse, UR5, 0x2 ;  /* 0x000000051a1c7c11 */ /* 0x040fe4000f8e10ff */
[----:B------:R-:W-:-:S03]  /*09b0*/  IADD3 R26, PT, PT, R26, 0x4, RZ ;  /* 0x000000041a1a7810 */ /* 0x000fc60007ffe0ff */
[----:B0-----:R-:W2:Y:S04]  /*09c0*/  LDS.64 R4, [R28] ;  /* 0x000000001c047984 */ /* 0x001ea80000000a00 */
[----:B------:R-:W3:Y:S01]  /*09d0*/  LDS.64 R24, [R28+0x8] ;  /* 0x000008001c187984 */ /* 0x000ee20000000a00 */
[-C--:B--2---:R-:W-:Y:S01]  /*09e0*/  FFMA R29, R8, R4.reuse, R29 ;  /* 0x00000004081d7223 */ /* 0x084fe2000000001d */
[-C--:B------:R-:W-:Y:S01]  /*09f0*/  FFMA R6, R9, R4.reuse, R6 ;  /* 0x0000000409067223 */ /* 0x080fe20000000006 */
[----:B------:R-:W-:Y:S02]  /*0a00*/  FFMA R27, R10, R4, R27 ;  /* 0x000000040a1b7223 */ /* 0x000fe4000000001b */
[-C--:B----4-:R-:W-:Y:S01]  /*0a10*/  FFMA R29, R12, R5.reuse, R29 ;  /* 0x000000050c1d7223 */ /* 0x090fe2000000001d */
[-C--:B------:R-:W-:Y:S01]  /*0a20*/  FFMA R6, R13, R5.reuse, R6 ;  /* 0x000000050d067223 */ /* 0x080fe20000000006 */
[----:B------:R-:W-:-:S02]  /*0a30*/  FFMA R27, R14, R5, R27 ;  /* 0x000000050e1b7223 */ /* 0x000fc4000000001b */
[-C--:B---3--:R-:W-:Y:S01]  /*0a40*/  FFMA R29, R16, R24.reuse, R29 ;  /* 0x00000018101d7223 */ /* 0x088fe2000000001d */
[-C--:B------:R-:W-:Y:S01]  /*0a50*/  FFMA R6, R17, R24.reuse, R6 ;  /* 0x0000001811067223 */ /* 0x080fe20000000006 */
[----:B------:R-:W-:Y:S02]  /*0a60*/  FFMA R27, R18, R24, R27 ;  /* 0x00000018121b7223 */ /* 0x000fe4000000001b */
[-C--:B------:R-:W-:Y:S01]  /*0a70*/  FFMA R29, R20, R25.reuse, R29 ;  /* 0x00000019141d7223 */ /* 0x080fe2000000001d */
[-C--:B------:R-:W-:Y:S01]  /*0a80*/  FFMA R6, R21, R25.reuse, R6 ;  /* 0x0000001915067223 */ /* 0x080fe20000000006 */
[----:B------:R-:W-:-:S07]  /*0a90*/  FFMA R27, R22, R25, R27 ;  /* 0x00000019161b7223 */ /* 0x000fce000000001b */
.L_x_11:
[----:B------:R-:W-:-:S13]  /*0aa0*/  LOP3.LUT P0, R4, R2, 0x3, RZ, 0xc0, !PT ;  /* 0x0000000302047812 */ /* 0x000fda000780c0ff */
[----:B------:R-:W-:Y:S05]  /*0ab0*/  @!P0 BRA `(.L_x_10) ;  /* 0x00000000008c8947 */ /* 0x000fea0003800000 */
[----:B------:R-:W-:Y:S02]  /*0ac0*/  ISETP.NE.AND P0, PT, R4, 0x1, PT ;  /* 0x000000010400780c */ /* 0x000fe40003f05270 */
[----:B------:R-:W-:-:S04]  /*0ad0*/  LOP3.LUT R2, R2, 0x1, RZ, 0xc0, !PT ;  /* 0x0000000102027812 */ /* 0x000fc800078ec0ff */
[----:B------:R-:W-:-:S07]  /*0ae0*/  ISETP.NE.U32.AND P1, PT, R2, 0x1, PT ;  /* 0x000000010200780c */ /* 0x000fce0003f25070 */
[----:B------:R-:W0:Y:S01]  /*0af0*/  @P0 S2R R11, SR_CgaCtaId ;  /* 0x00000000000b0919 */ /* 0x000e220000008800 */
[----:B----4-:R-:W2:Y:S01]  /*0b00*/  @P0 LDC R13, c[0x0][0x380] ;  /* 0x0000e000ff0d0b82 */ /* 0x010ea20000000800 */
[----:B------:R-:W-:-:S07]  /*0b10*/  @P0 MOV R2, 0x400 ;  /* 0x0000040000020802 */ /* 0x000fce0000000f00 */
[----:B------:R-:W4:Y:S08]  /*0b20*/  @P0 LDC.64 R4, c[0x0][0x3a0] ;  /* 0x0000e800ff040b82 */ /* 0x000f300000000a00 */
[----:B------:R-:W1:Y:S08]  /*0b30*/  @!P1 LDC R10, c[0x0][0x380] ;  /* 0x0000e000ff0a9b82 */ /* 0x000e700000000800 */
[----:B------:R-:W3:Y:S01]  /*0b40*/  @!P1 LDC.64 R16, c[0x0][0x3a0] ;  /* 0x0000e800ff109b82 */ /* 0x000ee20000000a00 */
[----:B--2---:R-:W-:Y:S01]  /*0b50*/  @P0 IMAD R9, R26, R13, R3 ;  /* 0x0000000d1a090224 */ /* 0x004fe200078e0203 */
[----:B0-----:R-:W-:-:S03]  /*0b60*/  @P0 LEA R11, R11, R2, 0x18 ;  /* 0x000000020b0b0211 */ /* 0x001fc600078ec0ff */
[----:B----4-:R-:W-:Y:S01]  /*0b70*/  @P0 IMAD.WIDE R8, R9, 0x10, R4 ;  /* 0x0000001009080825 */ /* 0x010fe200078e0204 */
[C---:B------:R-:W-:Y:S02]  /*0b80*/  @P0 LEA R4, R26.reuse, R11, 0x2 ;  /* 0x0000000b1a040211 */ /* 0x040fe400078e10ff */
[----:B------:R-:W-:Y:S01]  /*0b90*/  @P0 IADD3 R26, PT, PT, R26, 0x2, RZ ;  /* 0x000000021a1a0810 */ /* 0x000fe20007ffe0ff */
[----:B------:R-:W-:-:S04]  /*0ba0*/  @P0 IMAD.WIDE R12, R13, 0x10, R8 ;  /* 0x000000100d0c0825 */ /* 0x000fc800078e0208 */
[----:B-1----:R-:W-:Y:S02]  /*0bb0*/  @!P1 IMAD R5, R26, R10, R3 ;  /* 0x0000000a1a059224 */ /* 0x002fe400078e0203 */
[----:B------:R-:W2:Y:S02]  /*0bc0*/  @P0 LDG.E.128 R8, desc[UR8][R8.64] ;  /* 0x0000000808080981 */ /* 0x000ea4000c1e1d00 */
[----:B---3--:R-:W-:Y:S02]  /*0bd0*/  @!P1 IMAD.WIDE R16, R5, 0x10, R16 ;  /* 0x0000001005109825 */ /* 0x008fe400078e0210 */
[----:B------:R-:W3:Y:S04]  /*0be0*/  @P0 LDG.E.128 R12, desc[UR8][R12.64] ;  /* 0x000000080c0c0981 */ /* 0x000ee8000c1e1d00 */
[----:B------:R-:W4:Y:S01]  /*0bf0*/  @!P1 LDG.E.128 R16, desc[UR8][R16.64] ;  /* 0x0000000810109981 */ /* 0x000f22000c1e1d00 */
[----:B------:R-:W-:Y:S01]  /*0c00*/  @!P1 MOV R2, 0x400 ;  /* 0x0000040000029802 */ /* 0x000fe20000000f00 */
[----:B------:R-:W0:Y:S03]  /*0c10*/  @!P1 S2R R5, SR_CgaCtaId ;  /* 0x0000000000059919 */ /* 0x000e260000008800 */
[----:B0-----:R-:W-:-:S02]  /*0c20*/  @!P1 LEA R21, R5, R2, 0x18 ;  /* 0x0000000205159211 */ /* 0x001fc400078ec0ff */
[----:B------:R-:W2:Y:S02]  /*0c30*/  @P0 LDS.64 R4, [R4] ;  /* 0x0000000004040984 */ /* 0x000ea40000000a00 */
[----:B------:R-:W-:-:S06]  /*0c40*/  @!P1 LEA R26, R26, R21, 0x2 ;  /* 0x000000151a1a9211 */ /* 0x000fcc00078e10ff */
[----:B------:R-:W4:Y:S01]  /*0c50*/  @!P1 LDS R26, [R26] ;  /* 0x000000001a1a9984 */ /* 0x000f220000000800 */
[-C--:B--2---:R-:W-:Y:S01]  /*0c60*/  @P0 FFMA R2, R9, R4.reuse, R6 ;  /* 0x0000000409020223 */ /* 0x084fe20000000006 */
[-C--:B------:R-:W-:Y:S01]  /*0c70*/  @P0 FFMA R11, R8, R4.reuse, R29 ;  /* 0x00000004080b0223 */ /* 0x080fe2000000001d */
[----:B------:R-:W-:-:S03]  /*0c80*/  @P0 FFMA R9, R10, R4, R27 ;  /* 0x000000040a090223 */ /* 0x000fc6000000001b */
[-C--:B---3--:R-:W-:Y:S01]  /*0c90*/  @P0 FFMA R29, R12, R5.reuse, R11 ;  /* 0x000000050c1d0223 */ /* 0x088fe2000000000b */
[-C--:B------:R-:W-:Y:S01]  /*0ca0*/  @P0 FFMA R6, R13, R5.reuse, R2 ;  /* 0x000000050d060223 */ /* 0x080fe20000000002 */
[----:B------:R-:W-:Y:S02]  /*0cb0*/  @P0 FFMA R27, R14, R5, R9 ;  /* 0x000000050e1b0223 */ /* 0x000fe40000000009 */
[-C--:B----4-:R-:W-:Y:S01]  /*0cc0*/  @!P1 FFMA R29, R16, R26.reuse, R29 ;  /* 0x0000001a101d9223 */ /* 0x090fe2000000001d */
[-C--:B------:R-:W-:Y:S01]  /*0cd0*/  @!P1 FFMA R6, R17, R26.reuse, R6 ;  /* 0x0000001a11069223 */ /* 0x080fe20000000006 */
[----:B------:R-:W-:-:S07]  /*0ce0*/  @!P1 FFMA R27, R18, R26, R27 ;  /* 0x0000001a121b9223 */ /* 0x000fce000000001b */
.L_x_10:
[----:B-----5:R-:W-:Y:S01]  /*0cf0*/  IADD3 R2, PT, PT, R7, -0xd000000, RZ ;  /* 0xf300000007027810 */ /* 0x020fe20007ffe0ff */
[----:B------:R0:W2:Y:S01]  /*0d00*/  MUFU.RSQ R4, R7 ;  /* 0x0000000700047308 */ /* 0x0000a20000001400 */
[----:B------:R-:W-:Y:S02]  /*0d10*/  BSSY.RECONVERGENT B0, `(.L_x_12) ;  /* 0x000000a000007945 */ /* 0x000fe40003800200 */
[----:B------:R-:W-:-:S13]  /*0d20*/  ISETP.GT.U32.AND P0, PT, R2, 0x727fffff, PT ;  /* 0x727fffff0200780c */ /* 0x000fda0003f04070 */
[----:B0-----:R-:W-:Y:S05]  /*0d30*/  @!P0 BRA `(.L_x_13) ;  /* 0x00000000000c8947 */ /* 0x001fea0003800000 */
[----:B------:R-:W-:-:S07]  /*0d40*/  MOV R10, 0xd60 ;  /* 0x00000d60000a7802 */ /* 0x000fce0000000f00 */
[----:B-1234-:R-:W-:Y:S05]  /*0d50*/  CALL.REL.NOINC `($__internal_0_$__cuda_sm20_sqrt_rn_f32_slowpath) ;  /* 0x0000000000607944 */ /* 0x01efea0003c00000 */
[----:B------:R-:W-:Y:S05]  /*0d60*/  BRA `(.L_x_14) ;  /* 0x0000000000107947 */ /* 0x000fea0003800000 */
.L_x_13:
[----:B--2---:R-:W-:Y:S01]  /*0d70*/  FMUL.FTZ R2, R7, R4 ;  /* 0x0000000407027220 */ /* 0x004fe20000410000 */
[----:B------:R-:W-:-:S03]  /*0d80*/  FMUL.FTZ R4, R4, 0.5 ;  /* 0x3f00000004047820 */ /* 0x000fc60000410000 */
[----:B------:R-:W-:-:S04]  /*0d90*/  FFMA R5, -R2, R2, R7 ;  /* 0x0000000202057223 */ /* 0x000fc80000000107 */
[----:B------:R-:W-:-:S07]  /*0da0*/  FFMA R2, R5, R4, R2 ;  /* 0x0000000405027223 */ /* 0x000fce0000000002 */
.L_x_14:
[----:B---3--:R-:W-:Y:S05]  /*0db0*/  BSYNC.RECONVERGENT B0 ;  /* 0x0000000000007941 */ /* 0x008fea0003800200 */
.L_x_12:
[----:B------:R-:W0:Y:S01]  /*0dc0*/  LDC.64 R8, c[0x0][0x390] ;  /* 0x0000e400ff087b82 */ /* 0x000e220000000a00 */
[C---:B------:R-:W-:Y:S01]  /*0dd0*/  FMUL R5, R2.reuse, R6 ;  /* 0x0000000602057220 */ /* 0x040fe20000400000 */
[C---:B------:R-:W-:Y:S01]  /*0de0*/  FMUL R4, R2.reuse, R29 ;  /* 0x0000001d02047220 */ /* 0x040fe20000400000 */
[----:B------:R-:W-:Y:S01]  /*0df0*/  FMUL R6, R2, R27 ;  /* 0x0000001b02067220 */ /* 0x000fe20000400000 */
[----:B------:R-:W2:Y:S04]  /*0e00*/  LDCU UR5, c[0x0][0x388] ;  /* 0x00007100ff0577ac */ /* 0x000ea80008000800 */
[----:B------:R3:W-:Y:S01]  /*0e10*/  STG.E.128 desc[UR8][R30.64], R4 ;  /* 0x000000041e007986 */ /* 0x0007e2000c101d08 */
[----:B------:R-:W5:Y:S01]  /*0e20*/  LDCU UR6, c[0x0][0x380] ;  /* 0x00007000ff0677ac */ /* 0x000f620008000800 */
[----:B0-----:R-:W-:-:S05]  /*0e30*/  IMAD.WIDE R8, R3, 0x10, R8 ;  /* 0x0000001003087825 */ /* 0x001fca00078e0208 */
[----:B-1--4-:R-:W2:Y:S01]  /*0e40*/  LDG.E.128 R12, desc[UR8][R8.64] ;  /* 0x00000008080c7981 */ /* 0x012ea2000c1e1d00 */
[----:B------:R-:W-:-:S04]  /*0e50*/  IADD3 R3, PT, PT, R0, R3, RZ ;  /* 0x0000000300037210 */ /* 0x000fc80007ffe0ff */
[----:B-----5:R-:W-:Y:S01]  /*0e60*/  ISETP.GE.AND P0, PT, R3, UR6, PT ;  /* 0x0000000603007c0c */ /* 0x020fe2000bf06270 */
[----:B--2---:R-:W-:Y:S01]  /*0e70*/  FFMA R12, R4, UR5, R12 ;  /* 0x00000005040c7c23 */ /* 0x004fe2000800000c */
[----:B------:R-:W-:Y:S01]  /*0e80*/  FFMA R13, R5, UR5, R13 ;  /* 0x00000005050d7c23 */ /* 0x000fe2000800000d */
[----:B------:R-:W-:-:S04]  /*0e90*/  FFMA R11, R6, UR5, R14 ;  /* 0x00000005060b7c23 */ /* 0x000fc8000800000e */
[----:B------:R3:W-:Y:S04]  /*0ea0*/  STG.E.64 desc[UR8][R8.64], R12 ;  /* 0x0000000c08007986 */ /* 0x0007e8000c101b08 */
[----:B------:R3:W-:Y:S02]  /*0eb0*/  STG.E desc[UR8][R8.64+0x8], R11 ;  /* 0x0000080b08007986 */ /* 0x0007e4000c101908 */
[----:B------:R-:W-:Y:S05]  /*0ec0*/  @!P0 BRA `(.L_x_15) ;  /* 0xfffffff4005c8947 */ /* 0x000fea000383ffff */
[----:B------:R-:W-:Y:S05]  /*0ed0*/  EXIT ;  /* 0x000000000000794d */ /* 0x000fea0003800000 */
        .weak           $__internal_0_$__cuda_sm20_sqrt_rn_f32_slowpath
        .type           $__internal_0_$__cuda_sm20_sqrt_rn_f32_slowpath,@function
        .size           $__internal_0_$__cuda_sm20_sqrt_rn_f32_slowpath,(.L_x_59 - $__internal_0_$__cuda_sm20_sqrt_rn_f32_slowpath)
$__internal_0_$__cuda_sm20_sqrt_rn_f32_slowpath:
[----:B------:R-:W-:-:S13]  /*0ee0*/  LOP3.LUT P0, RZ, R7, 0x7fffffff, RZ, 0xc0, !PT ;  /* 0x7fffffff07ff7812 */ /* 0x000fda000780c0ff */
[----:B------:R-:W-:Y:S01]  /*0ef0*/  @!P0 MOV R2, R7 ;  /* 0x0000000700028202 */ /* 0x000fe20000000f00 */
[----:B------:R-:W-:Y:S06]  /*0f00*/  @!P0 BRA `(.L_x_16) ;  /* 0x0000000000408947 */ /* 0x000fec0003800000 */
[----:B------:R-:W-:-:S13]  /*0f10*/  FSETP.GEU.FTZ.AND P0, PT, R7, RZ, PT ;  /* 0x000000ff0700720b */ /* 0x000fda0003f1e000 */
[----:B------:R-:W-:Y:S01]  /*0f20*/  @!P0 MOV R2, 0x7fffffff ;  /* 0x7fffffff00028802 */ /* 0x000fe20000000f00 */
[----:B------:R-:W-:Y:S06]  /*0f30*/  @!P0 BRA `(.L_x_16) ;  /* 0x0000000000348947 */ /* 0x000fec0003800000 */
[----:B------:R-:W-:-:S13]  /*0f40*/  FSETP.GTU.FTZ.AND P0, PT, |R7|, +INF , PT ;  /* 0x7f8000000700780b */ /* 0x000fda0003f1c200 */
[----:B------:R-:W-:Y:S01]  /*0f50*/  @P0 FADD.FTZ R2, R7, 1 ;  /* 0x3f80000007020421 */ /* 0x000fe20000010000 */
[----:B------:R-:W-:Y:S06]  /*0f60*/  @P0 BRA `(.L_x_16) ;  /* 0x0000000000280947 */ /* 0x000fec0003800000 */
[----:B------:R-:W-:-:S13]  /*0f70*/  FSETP.NEU.FTZ.AND P0, PT, |R7|, +INF , PT ;  /* 0x7f8000000700780b */ /* 0x000fda0003f1d200 */
[----:B------:R-:W-:-:S04]  /*0f80*/  @P0 FFMA R4, R7, 1.84467440737095516160e+19, RZ ;  /* 0x5f80000007040823 */ /* 0x000fc800000000ff */
[----:B------:R-:W0:Y:S02]  /*0f90*/  @P0 MUFU.RSQ R5, R4 ;  /* 0x0000000400050308 */ /* 0x000e240000001400 */
[----:B0-----:R-:W-:Y:S01]  /*0fa0*/  @P0 FMUL.FTZ R9, R4, R5 ;  /* 0x0000000504090220 */ /* 0x001fe20000410000 */
[----:B------:R-:W-:-:S03]  /*0fb0*/  @P0 FMUL.FTZ R5, R5, 0.5 ;  /* 0x3f00000005050820 */ /* 0x000fc60000410000 */
[----:B------:R-:W-:-:S04]  /*0fc0*/  @P0 FADD.FTZ R2, -R9, -RZ ;  /* 0x800000ff09020221 */ /* 0x000fc80000010100 */
[----:B------:R-:W-:Y:S01]  /*0fd0*/  @P0 FFMA R8, R9, R2, R4 ;  /* 0x0000000209080223 */ /* 0x000fe20000000004 */
[----:B------:R-:W-:-:S03]  /*0fe0*/  @!P0 MOV R2, R7 ;  /* 0x0000000700028202 */ /* 0x000fc60000000f00 */
[----:B------:R-:W-:-:S04]  /*0ff0*/  @P0 FFMA R5, R8, R5, R9 ;  /* 0x0000000508050223 */ /* 0x000fc80000000009 */
[----:B------:R-:W-:-:S07]  /*1000*/  @P0 FMUL.FTZ R2, R5, 2.3283064365386962891e-10 ;  /* 0x2f80000005020820 */ /* 0x000fce0000410000 */
.L_x_16:
[----:B------:R-:W-:Y:S01]  /*1010*/  HFMA2 R5, -RZ, RZ, 0, 0 ;  /* 0x00000000ff057431 */ /* 0x000fe200000001ff */
[----:B------:R-:W-:-:S04]  /*1020*/  MOV R4, R10 ;  /* 0x0000000a00047202 */ /* 0x000fc80000000f00 */
[----:B------:R-:W-:Y:S05]  /*1030*/  RET.REL.NODEC R4 `(kNMLUpdate3_kernel) ;  /* 0xffffffec04f07950 */ /* 0x000fea0003c3ffff */
.L_x_17:
[----:B------:R-:W-:-:S00]  /*1040*/  BRA `(.L_x_17) ;  /* 0xfffffffc00fc7947 */ /* 0x000fc0000383ffff */
[----:B------:R-:W-:-:S00]  /*1050*/  NOP ;  /* 0x0000000000007918 */ /* 0x000fc00000000000 */
        /* <DEDUP_REMOVED lines=10> */
.L_x_59:


//--------------------- .text.kNMLUpdate2_kernel  --------------------------
	.section	.text.kNMLUpdate2_kernel,"ax",@progbits
	.align	128
        .global         kNMLUpdate2_kernel
        .type           kNMLUpdate2_kernel,@function
        .size           kNMLUpdate2_kernel,(.L_x_61 - kNMLUpdate2_kernel)
        .other          kNMLUpdate2_kernel,@"STO_CUDA_ENTRY STV_DEFAULT"
kNMLUpdate2_kernel:
.text.kNMLUpdate2_kernel:
[----:B------:R-:W-:Y:S08]  /*0000*/  LDC R1, c[0x0][0x37c] ;  /* 0x0000df00ff017b82 */ /* 0x000ff00000000800 */
[----:B------:R-:W0:Y:S08]  /*0010*/  S2UR UR6, SR_CTAID.X ;  /* 0x00000000000679c3 */ /* 0x000e300000002500 */
[----:B------:R-:W0:Y:S02]  /*0020*/  LDC R0, c[0x0][0x384] ;  /* 0x0000e100ff007b82 */ /* 0x000e240000000800 */
[----:B0-----:R-:W-:-:S13]  /*0030*/  ISETP.LE.AND P0, PT, R0, UR6, PT ;  /* 0x0000000600007c0c */ /* 0x001fda000bf03270 */
[----:B------:R-:W-:Y:S05]  /*0040*/  @P0 EXIT ;  /* 0x000000000000094d */ /* 0x000fea0003800000 */
[----:B------:R-:W0:Y:S01]  /*0050*/  S2R R0, SR_TID.X ;  /* 0x0000000000007919 */ /* 0x000e220000002100 */
[----:B------:R-:W1:Y:S01]  /*0060*/  S2UR UR5, SR_CgaCtaId ;  /* 0x00000000000579c3 */ /* 0x000e620000008800 */
[----:B------:R-:W-:Y:S01]  /*0070*/  UMOV UR4, 0x400 ;  /* 0x0000040000047882 */ /* 0x000fe20000000000 */
[----:B------:R-:W-:Y:S01]  /*0080*/  MOV R24, UR6 ;  /* 0x0000000600187c02 */ /* 0x000fe20008000f00 */
[----:B------:R-:W2:Y:S05]  /*0090*/  LDCU.64 UR8, c[0x0][0x358] ;  /* 0x00006b00ff0877ac */ /* 0x000eaa0008000a00 */
[----:B------:R-:W3:Y:S08]  /*00a0*/  LDC R2, c[0x0][0x360] ;  /* 0x0000d800ff027b82 */ /* 0x000ef00000000800 */
[----:B------:R-:W4:Y:S01]  /*00b0*/  LDC R3, c[0x0][0x370] ;  /* 0x0000dc00ff037b82 */ /* 0x000f220000000800 */
[----:B-1----:R-:W-:-:S06]  /*00c0*/  ULEA UR4, UR5, UR4, 0x18 ;  /* 0x0000000405047291 */ /* 0x002fcc000f8ec0ff */
[----:B0-----:R-:W-:Y:S02]  /*00d0*/  LEA R23, R0, UR4, 0x2 ;  /* 0x0000000400177c11 */ /* 0x001fe4000f8e10ff */
[C---:B---3--:R-:W-:Y:S02]  /*00e0*/  LOP3.LUT R16, R2.reuse, 0xfffffff0, RZ, 0xc0, !PT ;  /* 0xfffffff002107812 */ /* 0x048fe400078ec0ff */
[C---:B------:R-:W-:Y:S02]  /*00f0*/  LOP3.LUT R20, R2.reuse, 0x7, RZ, 0xc0, !PT ;  /* 0x0000000702147812 */ /* 0x040fe400078ec0ff */
[C---:B------:R-:W-:Y:S01]  /*0100*/  LOP3.LUT R22, R2.reuse, 0xf, RZ, 0xc0, !PT ;  /* 0x0000000f02167812 */ /* 0x040fe200078ec0ff */
[----:B------:R-:W-:Y:S01]  /*0110*/  IMAD.MOV R16, RZ, RZ, -R16 ;  /* 0x000000ffff107224 */ /* 0x000fe200078e0a10 */
[----:B------:R-:W-:Y:S01]  /*0120*/  LOP3.LUT R18, R2, 0x7f0, RZ, 0xc0, !PT ;  /* 0x000007f002127812 */ /* 0x000fe200078ec0ff */
[----:B------:R-:W-:Y:S01]  /*0130*/  VIADD R19, R20, 0xffffffff ;  /* 0xffffffff14137836 */ /* 0x000fe20000000000 */
[----:B------:R-:W-:-:S02]  /*0140*/  LOP3.LUT R17, R2, 0x3, RZ, 0xc0, !PT ;  /* 0x0000000302117812 */ /* 0x000fc400078ec0ff */
[----:B--2-4-:R-:W-:-:S07]  /*0150*/  IADD3 R21, PT, PT, R22, -0x1, RZ ;  /* 0xffffffff16157810 */ /* 0x014fce0007ffe0ff */
.L_x_34:
[----:B0-----:R-:W0:Y:S01]  /*0160*/  LDCU UR4, c[0x0][0x380] ;  /* 0x00007000ff0477ac */ /* 0x001e220008000800 */
[----:B------:R-:W-:Y:S01]  /*0170*/  BSSY.RECONVERGENT B0, `(.L_x_18) ;  /* 0x000002f000007945 */ /* 0x000fe20003800200 */
[----:B------:R-:W-:Y:S01]  /*0180*/  HFMA2 R14, -RZ, RZ, 0, 0 ;  /* 0x00000000ff0e7431 */ /* 0x000fe200000001ff */
[----:B------:R-:W1:Y:S01]  /*0190*/  LDCU UR5, c[0x0][0x380] ;  /* 0x00007000ff0577ac */ /* 0x000e620008000800 */
[----:B0-----:R-:W-:-:S13]  /*01a0*/  ISETP.GE.AND P0, PT, R0, UR4, PT ;  /* 0x0000000400007c0c */ /* 0x001fda000bf06270 */
[----:B-1----:R-:W-:Y:S05]  /*01b0*/  @P0 BRA `(.L_x_19) ;  /* 0x0000000000a80947 */ /* 0x002fea0003800000 */
[----:B------:R-:W0:Y:S01]  /*01c0*/  LDC.64 R12, c[0x0][0x388] ;  /* 0x0000e200ff0c7b82 */ /* 0x000e220000000a00 */
[----:B------:R-:W-:Y:S01]  /*01d0*/  IMAD.MOV.U32 R14, RZ, RZ, RZ ;  /* 0x000000ffff0e7224 */ /* 0x000fe200078e00ff */
[----:B------:R-:W-:-:S07]  /*01e0*/  MOV R15, R0 ;  /* 0x00000000000f7202 */ /* 0x000fce0000000f00 */
.L_x_26:
[----:B0-----:R-:W-:-:S06]  /*01f0*/  IMAD.WIDE R4, R15, 0x10, R12 ;  /* 0x000000100f047825 */ /* 0x001fcc00078e020c */
[----:B------:R-:W2:Y:S01]  /*0200*/  LDG.E.128 R4, desc[UR8][R4.64] ;  /* 0x0000000804047981 */ /* 0x000ea2000c1e1d00 */
[----:B------:R-:W-:Y:S01]  /*0210*/  BSSY.RECONVERGENT B1, `(.L_x_20) ;  /* 0x000000d000017945 */ /* 0x000fe20003800200 */
[----:B------:R-:W-:Y:S02]  /*0220*/  IMAD R11, R24, UR5, R15 ;  /* 0x00000005180b7c24 */ /* 0x000fe4000f8e020f */
[----:B--2---:R-:W-:Y:S01]  /*0230*/  VIADD R8, R7, 0xf3000000 ;  /* 0xf300000007087836 */ /* 0x004fe20000000000 */
[----:B------:R0:W1:Y:S04]  /*0240*/  MUFU.RSQ R10, R7 ;  /* 0x00000007000a7308 */ /* 0x0000680000001400 */
[----:B------:R-:W-:-:S13]  /*0250*/  ISETP.GT.U32.AND P0, PT, R8, 0x727fffff, PT ;  /* 0x727fffff0800780c */ /* 0x000fda0003f04070 */
[----:B01----:R-:W-:Y:S05]  /*0260*/  @!P0 BRA `(.L_x_21) ;  /* 0x00000000000c8947 */ /* 0x003fea0003800000 */
[----:B------:R-:W-:-:S07]  /*0270*/  MOV R8, 0x290 ;  /* 0x0000029000087802 */ /* 0x000fce0000000f00 */
[----:B------:R-:W-:Y:S05]  /*0280*/  CALL.REL.NOINC `($__internal_2_$__cuda_sm20_sqrt_rn_f32_slowpath) ;  /* 0x0000000800cc7944 */ /* 0x000fea0003c00000 */
[----:B------:R-:W-:Y:S05]  /*0290*/  BRA `(.L_x_22) ;  /* 0x0000000000107947 */ /* 0x000fea0003800000 */
.L_x_21:
[----:B------:R-:W-:Y:S01]  /*02a0*/  FMUL.FTZ R8, R7, R10 ;  /* 0x0000000a07087220 */ /* 0x000fe20000410000 */
[----:B------:R-:W-:-:S03]  /*02b0*/  FMUL.FTZ R9, R10, 0.5 ;  /* 0x3f0000000a097820 */ /* 0x000fc60000410000 */
[----:B------:R-:W-:-:S04]  /*02c0*/  FFMA R7, -R8, R8, R7 ;  /* 0x0000000808077223 */ /* 0x000fc80000000107 */
[----:B------:R-:W-:-:S07]  /*02d0*/  FFMA R7, R7, R9, R8 ;  /* 0x0000000907077223 */ /* 0x000fce0000000008 */
.L_x_22:
[----:B------:R-:W-:Y:S05]  /*02e0*/  BSYNC.RECONVERGENT B1 ;  /* 0x0000000000017941 */ /* 0x000fea0003800200 */
.L_x_20:
[----:B------:R-:W-:Y:S01]  /*02f0*/  IADD3 R8, PT, PT, R7, 0x1800000, RZ ;  /* 0x0180000007087810 */ /* 0x000fe20007ffe0ff */
[----:B------:R-:W-:Y:S03]  /*0300*/  BSSY.RECONVERGENT B1, `(.L_x_23) ;  /* 0x000000b000017945 */ /* 0x000fe60003800200 */
[----:B------:R-:W-:-:S04]  /*0310*/  LOP3.LUT R8, R8, 0x7f800000, RZ, 0xc0, !PT ;  /* 0x7f80000008087812 */ /* 0x000fc800078ec0ff */
[----:B------:R-:W-:-:S13]  /*0320*/  ISETP.GT.U32.AND P0, PT, R8, 0x1ffffff, PT ;  /* 0x01ffffff0800780c */ /* 0x000fda0003f04070 */
[----:B------:R-:W-:Y:S05]  /*0330*/  @P0 BRA `(.L_x_24) ;  /* 0x00000000000c0947 */ /* 0x000fea0003800000 */
[----:B------:R-:W-:-:S07]  /*0340*/  MOV R10, 0x360 ;  /* 0x00000360000a7802 */ /* 0x000fce0000000f00 */
[----:B------:R-:W-:Y:S05]  /*0350*/  CALL.REL.NOINC `($__internal_1_$__cuda_sm20_rcp_rn_f32_slowpath) ;  /* 0x0000000400c07944 */ /* 0x000fea0003c00000 */
[----:B------:R-:W-:Y:S05]  /*0360*/  BRA `(.L_x_25) ;  /* 0x0000000000107947 */ /* 0x000fea0003800000 */
.L_x_24:
[----:B------:R-:W0:Y:S02]  /*0370*/  MUFU.RCP R8, R7 ;  /* 0x0000000700087308 */ /* 0x000e240000001000 */
[----:B0-----:R-:W-:-:S04]  /*0380*/  FFMA R9, R8, R7, -1 ;  /* 0xbf80000008097423 */ /* 0x001fc80000000007 */
[----:B------:R-:W-:-:S04]  /*0390*/  FADD.FTZ R9, -R9, -RZ ;  /* 0x800000ff09097221 */ /* 0x000fc80000010100 */
[----:B------:R-:W-:-:S07]  /*03a0*/  FFMA R7, R8, R9, R8 ;  /* 0x0000000908077223 */ /* 0x000fce0000000008 */
.L_x_25:
[----:B------:R-:W-:Y:S05]  /*03b0*/  BSYNC.RECONVERGENT B1 ;  /* 0x0000000000017941 */ /* 0x000fea0003800200 */
.L_x_23:
[----:B------:R-:W0:Y:S02]  /*03c0*/  LDC.64 R8, c[0x0][0x390] ;  /* 0x0000e400ff087b82 */ /* 0x000e240000000a00 */
[----:B0-----:R-:W-:-:S06]  /*03d0*/  IMAD.WIDE R8, R11, 0x10, R8 ;  /* 0x000000100b087825 */ /* 0x001fcc00078e0208 */
[----:B------:R-:W2:Y:S01]  /*03e0*/  LDG.E.128 R8, desc[UR8][R8.64] ;  /* 0x0000000808087981 */ /* 0x000ea2000c1e1d00 */
[----:B------:R-:W-:-:S05]  /*03f0*/  IMAD.IADD R15, R2, 0x1, R15 ;  /* 0x00000001020f7824 */ /* 0x000fca00078e020f */
[----:B------:R-:W-:Y:S01]  /*0400*/  ISETP.GE.AND P0, PT, R15, UR5, PT ;  /* 0x000000050f007c0c */ /* 0x000fe2000bf06270 */
[----:B--2---:R-:W-:-:S04]  /*0410*/  FMUL R5, R5, R9 ;  /* 0x0000000905057220 */ /* 0x004fc80000400000 */
[----:B------:R-:W-:-:S04]  /*0420*/  FFMA R5, R4, R8, R5 ;  /* 0x0000000804057223 */ /* 0x000fc80000000005 */
[----:B------:R-:W-:-:S04]  /*0430*/  FFMA R5, R6, R10, R5 ;  /* 0x0000000a06057223 */ /* 0x000fc80000000005 */
[----:B------:R-:W-:Y:S01]  /*0440*/  FFMA R14, R5, R7, R14 ;  /* 0x00000007050e7223 */ /* 0x000fe2000000000e */
[----:B------:R-:W-:Y:S06]  /*0450*/  @!P0 BRA `(.L_x_26) ;  /* 0xfffffffc00648947 */ /* 0x000fec000383ffff */
.L_x_19:
[----:B------:R-:W-:Y:S05]  /*0460*/  BSYNC.RECONVERGENT B0 ;  /* 0x0000000000007941 */ /* 0x000fea0003800200 */
.L_x_18:
[----:B------:R-:W-:Y:S01]  /*0470*/  ISETP.NE.AND P0, PT, R0, RZ, PT ;  /* 0x000000ff0000720c */ /* 0x000fe20003f05270 */
[----:B------:R0:W-:Y:S01]  /*0480*/  STS [R23], R14 ;  /* 0x0000000e17007388 */ /* 0x0001e20000000800 */
[----:B------:R-:W-:Y:S01]  /*0490*/  BSSY.RECONVERGENT B0, `(.L_x_27) ;  /* 0x0000057000007945 */ /* 0x000fe20003800200 */
[----:B------:R-:W-:Y:S10]  /*04a0*/  BAR.SYNC.DEFER_BLOCKING 0x0 ;  /* 0x0000000000007b1d */ /* 0x000ff40000010000 */
[----:B0-----:R-:W-:Y:S05]  /*04b0*/  @P0 BRA `(.L_x_28) ;  /* 0x0000000400500947 */ /* 0x001fea0003800000 */
[----:B------:R-:W-:Y:S01]  /*04c0*/  ISETP.GE.U32.AND P0, PT, R2, 0x10, PT ;  /* 0x000000100200780c */ /* 0x000fe20003f06070 */
[----:B------:R-:W-:Y:S01]  /*04d0*/  IMAD.MOV.U32 R12, RZ, RZ, RZ ;  /* 0x000000ffff0c7224 */ /* 0x000fe200078e00ff */
[----:B------:R-:W-:-:S11]  /*04e0*/  MOV R25, RZ ;  /* 0x000000ff00197202 */ /* 0x000fd60000000f00 */
[----:B------:R-:W-:Y:S05]  /*04f0*/  @!P0 BRA `(.L_x_29) ;  /* 0x00000000007c8947 */ /* 0x000fea0003800000 */
[----:B------:R-:W0:Y:S01]  /*0500*/  S2UR UR5, SR_CgaCtaId ;  /* 0x00000000000579c3 */ /* 0x000e220000008800 */
[----:B------:R-:W-:Y:S01]  /*0510*/  UMOV UR4, 0x400 ;  /* 0x0000040000047882 */ /* 0x000fe20000000000 */
[----:B------:R-:W-:Y:S02]  /*0520*/  HFMA2 R25, -RZ, RZ, 0, 0 ;  /* 0x00000000ff197431 */ /* 0x000fe400000001ff */
[----:B------:R-:W-:Y:S01]  /*0530*/  IMAD.MOV.U32 R26, RZ, RZ, R16 ;  /* 0x000000ffff1a7224 */ /* 0x000fe200078e0010 */
[----:B0-----:R-:W-:-:S04]  /*0540*/  ULEA UR4, UR5, UR4, 0x18 ;  /* 0x0000000405047291 */ /* 0x001fc8000f8ec0ff */
[----:B------:R-:W-:-:S12]  /*0550*/  UIADD3 UR4, UPT, UPT, UR4, 0x20, URZ ;  /* 0x0000002004047890 */ /* 0x000fd8000fffe0ff */
.L_x_30:
[----:B------:R-:W0:Y:S01]  /*0560*/  LDS.128 R12, [UR4+-0x20] ;  /* 0xffffe004ff0c7984 */ /* 0x000e220008000c00 */
[----:B------:R-:W-:-:S03]  /*0570*/  IADD3 R26, PT, PT, R26, 0x10, RZ ;  /* 0x000000101a1a7810 */ /* 0x000fc60007ffe0ff */
[----:B------:R-:W1:Y:S01]  /*0580*/  LDS.128 R8, [UR4+-0x10] ;  /* 0xfffff004ff087984 */ /* 0x000e620008000c00 */
[----:B------:R-:W-:-:S03]  /*0590*/  ISETP.NE.AND P0, PT, R26, RZ, PT ;  /* 0x000000ff1a00720c */ /* 0x000fc60003f05270 */
[----:B------:R-:W2:Y:S01]  /*05a0*/  LDS.128 R4, [UR4] ;  /* 0x00000004ff047984 */ /* 0x000ea20008000c00 */
[----:B0-----:R-:W-:-:S04]  /*05b0*/  FADD R12, R12, R25 ;  /* 0x000000190c0c7221 */ /* 0x001fc80000000000 */
[----:B------:R-:W-:-:S04]  /*05c0*/  FADD R13, R13, R12 ;  /* 0x0000000c0d0d7221 */ /* 0x000fc80000000000 */
[----:B------:R-:W-:-:S04]  /*05d0*/  FADD R14, R14, R13 ;  /* 0x0000000d0e0e7221 */ /* 0x000fc80000000000 */
[----:B------:R-:W-:Y:S02]  /*05e0*/  FADD R25, R15, R14 ;  /* 0x0000000e0f197221 */ /* 0x000fe40000000000 */
[----:B------:R-:W0:Y:S01]  /*05f0*/  LDS.128 R12, [UR4+0x10] ;  /* 0x00001004ff0c7984 */ /* 0x000e220008000c00 */
[----:B------:R-:W-:Y:S01]  /*0600*/  UIADD3 UR4, UPT, UPT, UR4, 0x40, URZ ;  /* 0x0000004004047890 */ /* 0x000fe2000fffe0ff */
[----:B-1----:R-:W-:-:S04]  /*0610*/  FADD R8, R25, R8 ;  /* 0x0000000819087221 */ /* 0x002fc80000000000 */
[----:B------:R-:W-:-:S04]  /*0620*/  FADD R9, R9, R8 ;  /* 0x0000000809097221 */ /* 0x000fc80000000000 */
[----:B------:R-:W-:-:S04]  /*0630*/  FADD R10, R10, R9 ;  /* 0x000000090a0a7221 */ /* 0x000fc80000000000 */
[----:B------:R-:W-:-:S04]  /*0640*/  FADD R11, R11, R10 ;  /* 0x0000000a0b0b7221 */ /* 0x000fc80000000000 */
[----:B--2---:R-:W-:-:S04]  /*0650*/  FADD R4, R11, R4 ;  /* 0x000000040b047221 */ /* 0x004fc80000000000 */
[----:B------:R-:W-:-:S04]  /*0660*/  FADD R5, R5, R4 ;  /* 0x0000000405057221 */ /* 0x000fc80000000000 */
[----:B------:R-:W-:-:S04]  /*0670*/  FADD R6, R6, R5 ;  /* 0x0000000506067221 */ /* 0x000fc80000000000 */
[----:B------:R-:W-:-:S04]  /*0680*/  FADD R7, R7, R6 ;  /* 0x0000000607077221 */ /* 0x000fc80000000000 */
[----:B0-----:R-:W-:-:S04]  /*0690*/  FADD R12, R7, R12 ;  /* 0x0000000c070c7221 */ /* 0x001fc80000000000 */
[----:B------:R-:W-:-:S04]  /*06a0*/  FADD R13, R13, R12 ;  /* 0x0000000c0d0d7221 */ /* 0x000fc80000000000 */
[----:B------:R-:W-:-:S04]  /*06b0*/  FADD R14, R14, R13 ;  /* 0x0000000d0e0e7221 */ /* 0x000fc80000000000 */
[----:B------:R-:W-:Y:S01]  /*06c0*/  FADD R25, R15, R14 ;  /* 0x0000000e0f197221 */ /* 0x000fe20000000000 */
[----:B------:R-:W-:Y:S06]  /*06d0*/  @P0 BRA `(.L_x_30) ;  /* 0xfffffffc00a00947 */ /* 0x000fec000383ffff */
[----:B------:R-:W-:-:S07]  /*06e0*/  IMAD.MOV.U32 R12, RZ, RZ, R18 ;  /* 0x000000ffff0c7224 */ /* 0x000fce00078e0012 */
.L_x_29:
[----:B------:R-:W-:-:S13]  /*06f0*/  ISETP.NE.AND P0, PT, R22, RZ, PT ;  /* 0x000000ff1600720c */ /* 0x000fda0003f05270 */
[----:B------:R-:W-:Y:S05]  /*0700*/  @!P0 BRA `(.L_x_31) ;  /* 0x0000000000b08947 */ /* 0x000fea0003800000 */
[----:B------:R-:W-:Y:S02]  /*0710*/  ISETP.GE.U32.AND P0, PT, R21, 0x7, PT ;  /* 0x000000071500780c */ /* 0x000fe40003f06070 */
[----:B------:R-:W-:-:S11]  /*0720*/  ISETP.NE.AND P1, PT, R20, RZ, PT ;  /* 0x000000ff1400720c */ /* 0x000fd60003f25270 */
[----:B------:R-:W-:Y:S05]  /*0730*/  @!P0 BRA `(.L_x_32) ;  /* 0x00000000003c8947 */ /* 0x000fea0003800000 */
[----:B------:R-:W0:Y:S01]  /*0740*/  S2R R5, SR_CgaCtaId ;  /* 0x0000000000057919 */ /* 0x000e220000008800 */
[----:B------:R-:W-:-:S04]  /*0750*/  MOV R4, 0x400 ;  /* 0x0000040000047802 */ /* 0x000fc80000000f00 */
[----:B0-----:R-:W-:-:S04]  /*0760*/  LEA R5, R5, R4, 0x18 ;  /* 0x0000000405057211 */ /* 0x001fc800078ec0ff */
[C---:B------:R-:W-:Y:S01]  /*0770*/  LEA R13, R12.reuse, R5, 0x2 ;  /* 0x000000050c0d7211 */ /* 0x040fe200078e10ff */
[----:B------:R-:W-:-:S04]  /*0780*/  VIADD R12, R12, 0x8 ;  /* 0x000000080c0c7836 */ /* 0x000fc80000000000 */
[----:B------:R-:W0:Y:S04]  /*0790*/  LDS.128 R4, [R13] ;  /* 0x000000000d047984 */ /* 0x000e280000000c00 */
[----:B------:R-:W1:Y:S01]  /*07a0*/  LDS.128 R8, [R13+0x10] ;  /* 0x000010000d087984 */ /* 0x000e620000000c00 */
[----:B0-----:R-:W-:-:S04]  /*07b0*/  FADD R4, R25, R4 ;  /* 0x0000000419047221 */ /* 0x001fc80000000000 */
[----:B------:R-:W-:-:S04]  /*07c0*/  FADD R5, R4, R5 ;  /* 0x0000000504057221 */ /* 0x000fc80000000000 */
[----:B------:R-:W-:-:S04]  /*07d0*/  FADD R6, R5, R6 ;  /* 0x0000000605067221 */ /* 0x000fc80000000000 */
[----:B------:R-:W-:-:S04]  /*07e0*/  FADD R7, R6, R7 ;  /* 0x0000000706077221 */ /* 0x000fc80000000000 */
[----:B-1----:R-:W-:-:S04]  /*07f0*/  FADD R8, R7, R8 ;  /* 0x0000000807087221 */ /* 0x002fc80000000000 */
[----:B------:R-:W-:-:S04]  /*0800*/  FADD R9, R8, R9 ;  /* 0x0000000908097221 */ /* 0x000fc80000000000 */
[----:B------:R-:W-:-:S04]  /*0810*/  FADD R10, R9, R10 ;  /* 0x0000000a090a7221 */ /* 0x000fc80000000000 */
[----:B------:R-:W-:-:S07]  /*0820*/  FADD R25, R10, R11 ;  /* 0x0000000b0a197221 */ /* 0x000fce0000000000 */
.L_x_32:
        /* <DEDUP_REMOVED lines=8> */
[----:B------:R-:W-:-:S05]  /*08b0*/  VIADD R12, R12, 0x4 ;  /* 0x000000040c0c7836 */ /* 0x000fca0000000000 */
[----:B------:R-:W0:Y:S02]  /*08c0*/  LDS.128 R4, [R5] ;  /* 0x0000000005047984 */ /* 0x000e240000000c00 */
[----:B0-----:R-:W-:-:S04]  /*08d0*/  FADD R4, R25, R4 ;  /* 0x0000000419047221 */ /* 0x001fc80000000000 */
[----:B------:R-:W-:-:S04]  /*08e0*/  FADD R9, R4, R5 ;  /* 0x0000000504097221 */ /* 0x000fc80000000000 */
[----:B------:R-:W-:-:S04]  /*08f0*/  FADD R6, R9, R6 ;  /* 0x0000000609067221 */ /* 0x000fc80000000000 */
[----:B------:R-:W-:-:S07]  /*0900*/  FADD R25, R6, R7 ;  /* 0x0000000706197221 */ /* 0x000fce0000000000 */
.L_x_33:
[----:B------:R-:W-:Y:S05]  /*0910*/  @!P1 BRA `(.L_x_31) ;  /* 0x00000000002c9947 */ /* 0x000fea0003800000 */
[----:B------:R-:W0:Y:S01]  /*0920*/  S2R R5, SR_CgaCtaId ;  /* 0x0000000000057919 */ /* 0x000e220000008800 */
[----:B------:R-:W-:Y:S02]  /*0930*/  MOV R4, 0x400 ;  /* 0x0000040000047802 */ /* 0x000fe40000000f00 */
[----:B------:R-:W-:Y:S02]  /*0940*/  ISETP.NE.AND P0, PT, R17, 0x1, PT ;  /* 0x000000011100780c */ /* 0x000fe40003f05270 */
[----:B0-----:R-:W-:-:S04]  /*0950*/  LEA R5, R5, R4, 0x18 ;  /* 0x0000000405057211 */ /* 0x001fc800078ec0ff */
[----:B------:R-:W-:-:S06]  /*0960*/  LEA R4, R12, R5, 0x2 ;  /* 0x000000050c047211 */ /* 0x000fcc00078e10ff */
[----:B------:R-:W0:Y:S02]  /*0970*/  LDS.128 R4, [R4] ;  /* 0x0000000004047984 */ /* 0x000e240000000c00 */
[----:B0-----:R-:W-:Y:S01]  /*0980*/  FADD R25, R25, R4 ;  /* 0x0000000419197221 */ /* 0x001fe20000000000 */
[----:B------:R-:W-:Y:S06]  /*0990*/  @!P0 BRA `(.L_x_31) ;  /* 0x00000000000c8947 */ /* 0x000fec0003800000 */
[----:B------:R-:W-:Y:S01]  /*09a0*/  ISETP.NE.AND P0, PT, R17, 0x2, PT ;  /* 0x000000021100780c */ /* 0x000fe20003f05270 */
[----:B------:R-:W-:-:S12]  /*09b0*/  FADD R25, R25, R5 ;  /* 0x0000000519197221 */ /* 0x000fd80000000000 */
[----:B------:R-:W-:-:S07]  /*09c0*/  @P0 FADD R25, R25, R6 ;  /* 0x0000000619190221 */ /* 0x000fce0000000000 */
.L_x_31:
[----:B------:R-:W0:Y:S02]  /*09d0*/  LDC.64 R4, c[0x0][0x398] ;  /* 0x0000e600ff047b82 */ /* 0x000e240000000a00 */
[----:B0-----:R-:W-:-:S05]  /*09e0*/  IMAD.WIDE R4, R24, 0x4, R4 ;  /* 0x0000000418047825 */ /* 0x001fca00078e0204 */
[----:B------:R0:W-:Y:S02]  /*09f0*/  STG.E desc[UR8][R4.64], R25 ;  /* 0x0000001904007986 */ /* 0x0001e4000c101908 */
.L_x_28:
[----:B------:R-:W-:Y:S05]  /*0a00*/  BSYNC.RECONVERGENT B0 ;  /* 0x0000000000007941 */ /* 0x000fea0003800200 */
.L_x_27:
[----:B------:R-:W1:Y:S01]  /*0a10*/  LDCU UR4, c[0x0][0x384] ;  /* 0x00007080ff0477ac */ /* 0x000e620008000800 */
[----:B------:R-:W-:-:S05]  /*0a20*/  IMAD.IADD R24, R3, 0x1, R24 ;  /* 0x0000000103187824 */ /* 0x000fca00078e0218 */
[----:B-1----:R-:W-:-:S13]  /*0a30*/  ISETP.GE.AND P0, PT, R24, UR4, PT ;  /* 0x0000000418007c0c */ /* 0x002fda000bf06270 */
[----:B------:R-:W-:Y:S05]  /*0a40*/  @!P0 BRA `(.L_x_34) ;  /* 0xfffffff400c48947 */ /* 0x000fea000383ffff */
[----:B------:R-:W-:Y:S05]  /*0a50*/  EXIT ;  /* 0x000000000000794d */ /* 0x000fea0003800000 */
        .weak           $__internal_1_$__cuda_sm20_rcp_rn_f32_slowpath
        .type           $__internal_1_$__cuda_sm20_rcp_rn_f32_slowpath,@function
        .size           $__internal_1_$__cuda_sm20_rcp_rn_f32_slowpath,($__internal_2_$__cuda_sm20_sqrt_rn_f32_slowpath - $__internal_1_$__cuda_sm20_rcp_rn_f32_slowpath)
$__internal_1_$__cuda_sm20_rcp_rn_f32_slowpath:
[----:B------:R-:W-:Y:S01]  /*0a60*/  SHF.L.U32 R8, R7, 0x1, RZ ;  /* 0x0000000107087819 */ /* 0x000fe200000006ff */
[----:B------:R-:W-:Y:S03]  /*0a70*/  BSSY.RECONVERGENT B2, `(.L_x_35) ;  /* 0x0000030000027945 */ /* 0x000fe60003800200 */
[----:B------:R-:W-:-:S04]  /*0a80*/  SHF.R.U32.HI R8, RZ, 0x18, R8 ;  /* 0x00000018ff087819 */ /* 0x000fc80000011608 */
[----:B------:R-:W-:-:S13]  /*0a90*/  ISETP.NE.U32.AND P0, PT, R8, RZ, PT ;  /* 0x000000ff0800720c */ /* 0x000fda0003f05070 */
[----:B------:R-:W-:Y:S05]  /*0aa0*/  @P0 BRA `(.L_x_36) ;  /* 0x0000000000280947 */ /* 0x000fea0003800000 */
[----:B------:R-:W-:-:S04]  /*0ab0*/  SHF.L.U32 R8, R7, 0x1, RZ ;  /* 0x0000000107087819 */ /* 0x000fc800000006ff */
[----:B------:R-:W-:-:S13]  /*0ac0*/  ISETP.NE.AND P0, PT, R8, RZ, PT ;  /* 0x000000ff0800720c */ /* 0x000fda0003f05270 */
[----:B------:R-:W-:Y:S01]  /*0ad0*/  @P0 FFMA R25, R7, 1.84467440737095516160e+19, RZ ;  /* 0x5f80000007190823 */ /* 0x000fe200000000ff */
[----:B------:R-:W-:Y:S08]  /*0ae0*/  @!P0 MUFU.RCP R9, R7 ;  /* 0x0000000700098308 */ /* 0x000ff00000001000 */
[----:B------:R-:W0:Y:S02]  /*0af0*/  @P0 MUFU.RCP R8, R25 ;  /* 0x0000001900080308 */ /* 0x000e240000001000 */
[----:B0-----:R-:W-:-:S04]  /*0b00*/  @P0 FFMA R26, R25, R8, -1 ;  /* 0xbf800000191a0423 */ /* 0x001fc80000000008 */
[----:B------:R-:W-:-:S04]  /*0b10*/  @P0 FADD.FTZ R27, -R26, -RZ ;  /* 0x800000ff1a1b0221 */ /* 0x000fc80000010100 */
[----:B------:R-:W-:-:S04]  /*0b20*/  @P0 FFMA R8, R8, R27, R8 ;  /* 0x0000001b08080223 */ /* 0x000fc80000000008 */
[----:B------:R-:W-:Y:S01]  /*0b30*/  @P0 FFMA R9, R8, 1.84467440737095516160e+19, RZ ;  /* 0x5f80000008090823 */ /* 0x000fe200000000ff */
[----:B------:R-:W-:Y:S06]  /*0b40*/  BRA `(.L_x_37) ;  /* 0x0000000000887947 */ /* 0x000fec0003800000 */
.L_x_36:
[----:B------:R-:W-:-:S05]  /*0b50*/  VIADD R9, R8, 0xffffff03 ;  /* 0xffffff0308097836 */ /* 0x000fca0000000000 */
[----:B------:R-:W-:-:S13]  /*0b60*/  ISETP.GT.U32.AND P0, PT, R9, 0x1, PT ;  /* 0x000000010900780c */ /* 0x000fda0003f04070 */
[----:B------:R-:W-:Y:S05]  /*0b70*/  @P0 BRA `(.L_x_38) ;  /* 0x0000000000780947 */ /* 0x000fea0003800000 */
[----:B------:R-:W-:-:S04]  /*0b80*/  LOP3.LUT R25, R7, 0x7fffff, RZ, 0xc0, !PT ;  /* 0x007fffff07197812 */ /* 0x000fc800078ec0ff */
[----:B------:R-:W-:-:S04]  /*0b90*/  LOP3.LUT R25, R25, 0x3f800000, RZ, 0xfc, !PT ;  /* 0x3f80000019197812 */ /* 0x000fc800078efcff */
[----:B------:R-:W0:Y:S02]  /*0ba0*/  MUFU.RCP R26, R25 ;  /* 0x00000019001a7308 */ /* 0x000e240000001000 */
[----:B0-----:R-:W-:-:S04]  /*0bb0*/  FFMA R27, R25, R26, -1 ;  /* 0xbf800000191b7423 */ /* 0x001fc8000000001a */
[----:B------:R-:W-:-:S04]  /*0bc0*/  FADD.FTZ R27, -R27, -RZ ;  /* 0x800000ff1b1b7221 */ /* 0x000fc80000010100 */
[CCC-:B------:R-:W-:Y:S01]  /*0bd0*/  FFMA.RM R28, R26.reuse, R27.reuse, R26.reuse ;  /* 0x0000001b1a1c7223 */ /* 0x1c0fe2000000401a */
[----:B------:R-:W-:-:S04]  /*0be0*/  FFMA.RP R27, R26, R27, R26 ;  /* 0x0000001b1a1b7223 */ /* 0x000fc8000000801a */
[C---:B------:R-:W-:Y:S02]  /*0bf0*/  LOP3.LUT R26, R28.reuse, 0x7fffff, RZ, 0xc0, !PT ;  /* 0x007fffff1c1a7812 */ /* 0x040fe400078ec0ff */
[----:B------:R-:W-:Y:S02]  /*0c00*/  FSETP.NEU.FTZ.AND P0, PT, R28, R27, PT ;  /* 0x0000001b1c00720b */ /* 0x000fe40003f1d000 */
[----:B------:R-:W-:Y:S02]  /*0c10*/  MOV R27, 0x3 ;  /* 0x00000003001b7802 */ /* 0x000fe40000000f00 */
[----:B------:R-:W-:Y:S02]  /*0c20*/  LOP3.LUT R26, R26, 0x800000, RZ, 0xfc, !PT ;  /* 0x008000001a1a7812 */ /* 0x000fe400078efcff */
[----:B------:R-:W-:Y:S02]  /*0c30*/  SHF.L.U32 R27, R27, R9, RZ ;  /* 0x000000091b1b7219 */ /* 0x000fe400000006ff */
[----:B------:R-:W-:-:S02]  /*0c40*/  SEL R25, RZ, 0xffffffff, !P0 ;  /* 0xffffffffff197807 */ /* 0x000fc40004000000 */
[----:B------:R-:W-:Y:S02]  /*0c50*/  LOP3.LUT R28, R27, R26, RZ, 0xc0, !PT ;  /* 0x0000001a1b1c7212 */ /* 0x000fe400078ec0ff */
[----:B------:R-:W-:Y:S02]  /*0c60*/  IADD3 R25, PT, PT, -R25, RZ, RZ ;  /* 0x000000ff19197210 */ /* 0x000fe40007ffe1ff */
[-C--:B------:R-:W-:Y:S02]  /*0c70*/  SHF.R.U32.HI R28, RZ, R9.reuse, R28 ;  /* 0x00000009ff1c7219 */ /* 0x080fe4000001161c */
[----:B------:R-:W-:Y:S02]  /*0c80*/  LOP3.LUT P1, RZ, R25, R9, R26, 0xf8, !PT ;  /* 0x0000000919ff7212 */ /* 0x000fe4000782f81a */
[C---:B------:R-:W-:Y:S02]  /*0c90*/  LOP3.LUT P0, RZ, R28.reuse, 0x1, RZ, 0xc0, !PT ;  /* 0x000000011cff7812 */ /* 0x040fe4000780c0ff */
[----:B------:R-:W-:-:S04]  /*0ca0*/  LOP3.LUT P2, RZ, R28, 0x2, RZ, 0xc0, !PT ;  /* 0x000000021cff7812 */ /* 0x000fc8000784c0ff */
[----:B------:R-:W-:Y:S02]  /*0cb0*/  PLOP3.LUT P0, PT, P0, P1, P2, 0xe0, 0x0 ;  /* 0x000000000000781c */ /* 0x000fe40000703c20 */
[----:B------:R-:W-:Y:S02]  /*0cc0*/  LOP3.LUT P1, RZ, R7, 0x7fffff, RZ, 0xc0, !PT ;  /* 0x007fffff07ff7812 */ /* 0x000fe4000782c0ff */
[----:B------:R-:W-:-:S05]  /*0cd0*/  SEL R9, RZ, 0x1, !P0 ;  /* 0x00000001ff097807 */ /* 0x000fca0004000000 */
[----:B------:R-:W-:-:S05]  /*0ce0*/  IMAD.MOV R9, RZ, RZ, -R9 ;  /* 0x000000ffff097224 */ /* 0x000fca00078e0a09 */
[----:B------:R-:W-:Y:S02]  /*0cf0*/  ISETP.GE.AND P0, PT, R9, RZ, PT ;  /* 0x000000ff0900720c */ /* 0x000fe40003f06270 */
[----:B------:R-:W-:-:S04]  /*0d00*/  IADD3 R9, PT, PT, R8, -0xfc, RZ ;  /* 0xffffff0408097810 */ /* 0x000fc80007ffe0ff */
[----:B------:R-:W-:-:S07]  /*0d10*/  SHF.R.U32.HI R26, RZ, R9, R26 ;  /* 0x00000009ff1a7219 */ /* 0x000fce000001161a */
[----:B------:R-:W-:-:S05]  /*0d20*/  @!P0 IADD3 R26, PT, PT, R26, 0x1, RZ ;  /* 0x000000011a1a8810 */ /* 0x000fca0007ffe0ff */
[----:B------:R-:W-:-:S05]  /*0d30*/  @!P1 IMAD.SHL.U32 R26, R26, 0x2, RZ ;  /* 0x000000021a1a9824 */ /* 0x000fca00078e00ff */
[----:B------:R-:W-:Y:S01]  /*0d40*/  LOP3.LUT R9, R26, 0x80000000, R7, 0xf8, !PT ;  /* 0x800000001a097812 */ /* 0x000fe200078ef807 */
[----:B------:R-:W-:Y:S06]  /*0d50*/  BRA `(.L_x_37) ;  /* 0x0000000000047947 */ /* 0x000fec0003800000 */
.L_x_38:
[----:B------:R0:W1:Y:S02]  /*0d60*/  MUFU.RCP R9, R7 ;  /* 0x0000000700097308 */ /* 0x0000640000001000 */
.L_x_37:
[----:B------:R-:W-:Y:S05]  /*0d70*/  BSYNC.RECONVERGENT B2 ;  /* 0x0000000000027941 */ /* 0x000fea0003800200 */
.L_x_35:
[----:B01----:R-:W-:Y:S01]  /*0d80*/  MOV R7, R9 ;  /* 0x0000000900077202 */ /* 0x003fe20000000f00 */
[----:B------:R-:W-:Y:S01]  /*0d90*/  IMAD.MOV.U32 R9, RZ, RZ, 0x0 ;  /* 0x00000000ff097424 */ /* 0x000fe200078e00ff */
[----:B------:R-:W-:-:S04]  /*0da0*/  MOV R8, R10 ;  /* 0x0000000a00087202 */ /* 0x000fc80000000f00 */
[----:B------:R-:W-:Y:S05]  /*0db0*/  RET.REL.NODEC R8 `(kNMLUpdate2_kernel) ;  /* 0xfffffff008907950 */ /* 0x000fea0003c3ffff */
        .weak           $__internal_2_$__cuda_sm20_sqrt_rn_f32_slowpath
        .type           $__internal_2_$__cuda_sm20_sqrt_rn_f32_slowpath,@function
        .size           $__internal_2_$__cuda_sm20_sqrt_rn_f32_slowpath,(.L_x_61 - $__internal_2_$__cuda_sm20_sqrt_rn_f32_slowpath)
$__internal_2_$__cuda_sm20_sqrt_rn_f32_slowpath:
        /* <DEDUP_REMOVED lines=13> */
[----:B------:R-:W-:Y:S01]  /*0e90*/  @P0 FMUL.FTZ R27, R9, 0.5 ;  /* 0x3f000000091b0820 */ /* 0x000fe20000410000 */
[----:B------:R-:W-:Y:S02]  /*0ea0*/  @!P0 IMAD.MOV.U32 R9, RZ, RZ, R7 ;  /* 0x000000ffff098224 */ /* 0x000fe400078e0007 */
[----:B------:R-:W-:-:S04]  /*0eb0*/  @P0 FADD.FTZ R26, -R25, -RZ ;  /* 0x800000ff191a0221 */ /* 0x000fc80000010100 */
[----:B------:R-:W-:-:S04]  /*0ec0*/  @P0 FFMA R26, R25, R26, R10 ;  /* 0x0000001a191a0223 */ /* 0x000fc8000000000a */
[----:B------:R-:W-:-:S04]  /*0ed0*/  @P0 FFMA R26, R26, R27, R25 ;  /* 0x0000001b1a1a0223 */ /* 0x000fc80000000019 */
[----:B------:R-:W-:-:S07]  /*0ee0*/  @P0 FMUL.FTZ R9, R26, 2.3283064365386962891e-10 ;  /* 0x2f8000001a090820 */ /* 0x000fce0000410000 */
.L_x_39:
[----:B------:R-:W-:Y:S01]  /*0ef0*/  MOV R7, R9 ;  /* 0x0000000900077202 */ /* 0x000fe20000000f00 */
[----:B------:R-:W-:-:S04]  /*0f00*/  HFMA2 R9, -RZ, RZ, 0, 0 ;  /* 0x00000000ff097431 */ /* 0x000fc800000001ff */
[----:B------:R-:W-:Y:S05]  /*0f10*/  RET.REL.NODEC R8 `(kNMLUpdate2_kernel) ;  /* 0xfffffff008387950 */ /* 0x000fea0003c3ffff */
.L_x_40:
        /* <DEDUP_REMOVED lines=14> */
.L_x_61:


//--------------------- .text.kNMLUpdate1_kernel  --------------------------
	.section	.text.kNMLUpdate1_kernel,"ax",@progbits
	.align	128
        .global         kNMLUpdate1_kernel
        .type           kNMLUpdate1_kernel,@function
        .size           kNMLUpdate1_kernel,(.L_x_63 - kNMLUpdate1_kernel)
        .other          kNMLUpdate1_kernel,@"STO_CUDA_ENTRY STV_DEFAULT"
kNMLUpdate1_kernel:
.text.kNMLUpdate1_kernel:
[----:B------:R-:W-:Y:S08]  /*0000*/  LDC R1, c[0x0][0x37c] ;  /* 0x0000df00ff017b82 */ /* 0x000ff00000000800 */
[----:B------:R-:W0:Y:S02]  /*0010*/  LDC.64 R4, c[0x0][0x388] ;  /* 0x0000e200ff047b82 */ /* 0x000e240000000a00 */
[----:B0-----:R-:W0:Y:S08]  /*0020*/  MUFU.RCP R3, R4 ;  /* 0x0000000400037308 */ /* 0x001e300000001000 */
[----:B------:R-:W1:Y:S01]  /*0030*/  FCHK P0, -R5, R4 ;  /* 0x0000000405007302 */ /* 0x000e620000000100 */
[----:B0-----:R-:W-:-:S04]  /*0040*/  FFMA R0, R3, -R4, 1 ;  /* 0x3f80000003007423 */ /* 0x001fc80000000804 */
[----:B------:R-:W-:-:S04]  /*0050*/  FFMA R0, R3, R0, R3 ;  /* 0x0000000003007223 */ /* 0x000fc80000000003 */
[----:B------:R-:W-:-:S04]  /*0060*/  FFMA R2, R0, -R5, RZ ;  /* 0x8000000500027223 */ /* 0x000fc800000000ff */
[----:B------:R-:W-:-:S04]  /*0070*/  FFMA R3, R2, -R4, -R5 ;  /* 0x8000000402037223 */ /* 0x000fc80000000805 */
[----:B------:R-:W-:Y:S01]  /*0080*/  FFMA R0, R0, R3, R2 ;  /* 0x0000000300007223 */ /* 0x000fe20000000002 */
[----:B-1----:R-:W-:Y:S06]  /*0090*/  @!P0 BRA `(.L_x_41) ;  /* 0x00000000000c8947 */ /* 0x002fec0003800000 */
[----:B------:R-:W-:Y:S01]  /*00a0*/  FADD R0, -R5, -RZ ;  /* 0x800000ff05007221 */ /* 0x000fe20000000100 */
[----:B------:R-:W-:-:S07]  /*00b0*/  MOV R2, 0xd0 ;  /* 0x000000d000027802 */ /* 0x000fce0000000f00 */
[----:B------:R-:W-:Y:S05]  /*00c0*/  CALL.REL.NOINC `($__internal_4_$__cuda_sm3x_div_rn_noftz_f32_slowpath) ;  /* 0x0000000400d47944 */ /* 0x000fea0003c00000 */
.L_x_41:
[----:B------:R-:W0:Y:S01]  /*00d0*/  S2R R5, SR_TID.X ;  /* 0x0000000000057919 */ /* 0x000e220000002100 */
[----:B------:R-:W0:Y:S01]  /*00e0*/  S2UR UR4, SR_CTAID.X ;  /* 0x00000000000479c3 */ /* 0x000e220000002500 */
[----:B------:R-:W-:Y:S01]  /*00f0*/  HFMA2 R3, -RZ, RZ, 0.96630859375, -0.0022525787353515625 ;  /* 0x3bbb989dff037431 */ /* 0x000fe200000001ff */
[----:B------:R-:W1:Y:S01]  /*0100*/  LDCU UR5, c[0x0][0x380] ;  /* 0x00007000ff0577ac */ /* 0x000e620008000800 */
[----:B------:R-:W-:-:S05]  /*0110*/  MOV R7, 0x437c0000 ;  /* 0x437c000000077802 */ /* 0x000fca0000000f00 */
[----:B------:R-:W0:Y:S01]  /*0120*/  LDC R24, c[0x0][0x360] ;  /* 0x0000d800ff187b82 */ /* 0x000e220000000800 */
[----:B------:R-:W-:-:S04]  /*0130*/  FFMA.SAT R2, R0, R3, 0.5 ;  /* 0x3f00000000027423 */ /* 0x000fc80000002003 */
[----:B------:R-:W-:-:S04]  /*0140*/  FFMA.RM R2, R2, R7, 12582913 ;  /* 0x4b40000102027423 */ /* 0x000fc80000004007 */
[----:B------:R-:W-:-:S04]  /*0150*/  FADD R3, R2, -12583039 ;  /* 0xcb40007f02037421 */ /* 0x000fc80000000000 */
[----:B------:R-:W-:-:S04]  /*0160*/  FFMA R3, R0, 1.4426950216293334961, -R3 ;  /* 0x3fb8aa3b00037823 */ /* 0x000fc80000000803 */
[----:B------:R-:W-:-:S04]  /*0170*/  FFMA R3, R0, 1.925963033500011079e-08, R3 ;  /* 0x32a5706000037823 */ /* 0x000fc80000000003 */
[----:B------:R2:W3:Y:S01]  /*0180*/  MUFU.EX2 R0, R3 ;  /* 0x0000000300007308 */ /* 0x0004e20000000800 */
[----:B0-----:R-:W-:-:S05]  /*0190*/  IMAD R5, R24, UR4, R5 ;  /* 0x0000000418057c24 */ /* 0x001fca000f8e0205 */
[----:B-1----:R-:W-:-:S13]  /*01a0*/  ISETP.GE.AND P0, PT, R5, UR5, PT ;  /* 0x0000000505007c0c */ /* 0x002fda000bf06270 */
[----:B--23--:R-:W-:Y:S05]  /*01b0*/  @P0 EXIT ;  /* 0x000000000000094d */ /* 0x00cfea0003800000 */
[----:B------:R-:W0:Y:S01]  /*01c0*/  LDCU UR4, c[0x0][0x390] ;  /* 0x00007200ff0477ac */ /* 0x000e220008000800 */
[----:B------:R-:W-:Y:S01]  /*01d0*/  IMAD.SHL.U32 R3, R2, 0x800000, RZ ;  /* 0x0080000002037824 */ /* 0x000fe200078e00ff */
[----:B------:R-:W1:Y:S03]  /*01e0*/  LDCU UR5, c[0x0][0x388] ;  /* 0x00007100ff0577ac */ /* 0x000e660008000800 */
[----:B------:R-:W-:Y:S01]  /*01f0*/  FMUL R3, R3, R0 ;  /* 0x0000000003037220 */ /* 0x000fe20000400000 */
[----:B------:R-:W2:Y:S03]  /*0200*/  LDCU.64 UR6, c[0x0][0x358] ;  /* 0x00006b00ff0677ac */ /* 0x000ea60008000a00 */
[----:B------:R-:W-:-:S04]  /*0210*/  FFMA R0, -R3, R3, 1 ;  /* 0x3f80000003007423 */ /* 0x000fc80000000103 */
[----:B0-----:R-:W-:-:S04]  /*0220*/  FMUL R11, R0, UR4 ;  /* 0x00000004000b7c20 */ /* 0x001fc80008400000 */
[----:B------:R0:W3:Y:S01]  /*0230*/  MUFU.RSQ R4, R11 ;  /* 0x0000000b00047308 */ /* 0x0000e20000001400 */
[----:B------:R-:W-:-:S04]  /*0240*/  IADD3 R0, PT, PT, R11, -0xd000000, RZ ;  /* 0xf30000000b007810 */ /* 0x000fc80007ffe0ff */
[----:B------:R-:W-:Y:S01]  /*0250*/  ISETP.GT.U32.AND P0, PT, R0, 0x727fffff, PT ;  /* 0x727fffff0000780c */ /* 0x000fe20003f04070 */
[----:B------:R-:W-:-:S04]  /*0260*/  FADD R0, -R3, 1 ;  /* 0x3f80000003007421 */ /* 0x000fc80000000100 */
[----:B-1----:R-:W-:-:S08]  /*0270*/  FMUL R0, R0, UR5 ;  /* 0x0000000500007c20 */ /* 0x002fd00008400000 */
[----:B0-23--:R-:W-:Y:S05]  /*0280*/  @!P0 BRA `(.L_x_42) ;  /* 0x0000000000188947 */ /* 0x00dfea0003800000 */
[----:B------:R-:W-:Y:S01]  /*0290*/  BSSY.RECONVERGENT B0, `(.L_x_43) ;  /* 0x0000003000007945 */ /* 0x000fe20003800200 */
[----:B------:R-:W-:-:S07]  /*02a0*/  MOV R18, 0x2c0 ;  /* 0x000002c000127802 */ /* 0x000fce0000000f00 */
[----:B------:R-:W-:Y:S05]  /*02b0*/  CALL.REL.NOINC `($__internal_3_$__cuda_sm20_sqrt_rn_f32_slowpath) ;  /* 0x0000000400007944 */ /* 0x000fea0003c00000 */
[----:B------:R-:W-:Y:S05]  /*02c0*/  BSYNC.RECONVERGENT B0 ;  /* 0x0000000000007941 */ /* 0x000fea0003800200 */
.L_x_43:
[----:B------:R-:W-:Y:S01]  /*02d0*/  MOV R25, R27 ;  /* 0x0000001b00197202 */ /* 0x000fe20000000f00 */
[----:B------:R-:W-:Y:S06]  /*02e0*/  BRA `(.L_x_44) ;  /* 0x0000000000107947 */ /* 0x000fec0003800000 */
.L_x_42:
[----:B------:R-:W-:Y:S01]  /*02f0*/  FMUL.FTZ R25, R11, R4 ;  /* 0x000000040b197220 */ /* 0x000fe20000410000 */
[----:B------:R-:W-:-:S03]  /*0300*/  FMUL.FTZ R4, R4, 0.5 ;  /* 0x3f00000004047820 */ /* 0x000fc60000410000 */
[----:B------:R-:W-:-:S04]  /*0310*/  FFMA R2, -R25, R25, R11 ;  /* 0x0000001919027223 */ /* 0x000fc8000000010b */
[----:B------:R-:W-:-:S07]  /*0320*/  FFMA R25, R2, R4, R25 ;  /* 0x0000000402197223 */ /* 0x000fce0000000019 */
.L_x_44:
[----:B------:R-:W0:Y:S01]  /*0330*/  LDC.64 R8, c[0x0][0x3b8] ;  /* 0x0000ee00ff087b82 */ /* 0x000e220000000a00 */
[----:B------:R-:W1:Y:S07]  /*0340*/  LDCU UR4, c[0x0][0x3c0] ;  /* 0x00007800ff0477ac */ /* 0x000e6e0008000800 */
[----:B------:R-:W2:Y:S08]  /*0350*/  LDC.64 R14, c[0x0][0x3a8] ;  /* 0x0000ea00ff0e7b82 */ /* 0x000eb00000000a00 */
[----:B------:R-:W3:Y:S01]  /*0360*/  LDC.64 R12, c[0x0][0x3b0] ;  /* 0x0000ec00ff0c7b82 */ /* 0x000ee20000000a00 */
[----:B-1----:R-:W-:-:S04]  /*0370*/  VIADD R7, R5, UR4 ;  /* 0x0000000405077c36 */ /* 0x002fc80008000000 */
[----:B0-----:R-:W-:-:S03]  /*0380*/  IMAD.WIDE.U32 R8, R7, 0x10, R8 ;  /* 0x0000001007087825 */ /* 0x001fc600078e0008 */
[----:B------:R-:W0:Y:S03]  /*0390*/  LDC.64 R6, c[0x0][0x380] ;  /* 0x0000e000ff067b82 */ /* 0x000e260000000a00 */
[----:B------:R-:W4:Y:S01]  /*03a0*/  LDG.E.128.CONSTANT R8, desc[UR6][R8.64] ;  /* 0x0000000608087981 */ /* 0x000f22000c1e9d00 */
[----:B------:R-:W1:Y:S02]  /*03b0*/  LDCU UR4, c[0x0][0x370] ;  /* 0x00006e00ff0477ac */ /* 0x000e640008000800 */
[----:B-1----:R-:W-:Y:S02]  /*03c0*/  IMAD R24, R24, UR4, RZ ;  /* 0x0000000418187c24 */ /* 0x002fe4000f8e02ff */
[-C--:B----4-:R-:W-:Y:S01]  /*03d0*/  FMUL R2, R8, R25.reuse ;  /* 0x0000001908027220 */ /* 0x090fe20000400000 */
[-C--:B------:R-:W-:Y:S01]  /*03e0*/  FMUL R4, R9, R25.reuse ;  /* 0x0000001909047220 */ /* 0x080fe20000400000 */
[----:B0-23--:R-:W-:-:S07]  /*03f0*/  FMUL R25, R10, R25 ;  /* 0x000000190a197220 */ /* 0x00dfce0000400000 */
.L_x_48:
[----:B0-----:R-:W-:-:S05]  /*0400*/  IMAD.WIDE R16, R5, 0x10, R14 ;  /* 0x0000001005107825 */ /* 0x001fca00078e020e */
[----:B------:R-:W2:Y:S01]  /*0410*/  LDG.E.128 R8, desc[UR6][R16.64] ;  /* 0x0000000610087981 */ /* 0x000ea2000c1e1d00 */
[----:B------:R-:W-:Y:S01]  /*0420*/  BSSY.RECONVERGENT B0, `(.L_x_45) ;  /* 0x000000c000007945 */ /* 0x000fe20003800200 */
[----:B--2---:R-:W-:Y:S01]  /*0430*/  IADD3 R18, PT, PT, R11, -0xd000000, RZ ;  /* 0xf30000000b127810 */ /* 0x004fe20007ffe0ff */
[----:B------:R0:W1:Y:S03]  /*0440*/  MUFU.RSQ R20, R11 ;  /* 0x0000000b00147308 */ /* 0x0000660000001400 */
[----:B------:R-:W-:-:S13]  /*0450*/  ISETP.GT.U32.AND P0, PT, R18, 0x727fffff, PT ;  /* 0x727fffff1200780c */ /* 0x000fda0003f04070 */
[----:B0-----:R-:W-:Y:S05]  /*0460*/  @!P0 BRA `(.L_x_46) ;  /* 0x00000000000c8947 */ /* 0x001fea0003800000 */
[----:B------:R-:W-:-:S07]  /*0470*/  MOV R18, 0x490 ;  /* 0x0000049000127802 */ /* 0x000fce0000000f00 */
[----:B-1----:R-:W-:Y:S05]  /*0480*/  CALL.REL.NOINC `($__internal_3_$__cuda_sm20_sqrt_rn_f32_slowpath) ;  /* 0x00000000008c7944 */ /* 0x002fea0003c00000 */
[----:B------:R-:W-:Y:S05]  /*0490*/  BRA `(.L_x_47) ;  /* 0x0000000000107947 */ /* 0x000fea0003800000 */
.L_x_46:
[----:B-1----:R-:W-:Y:S01]  /*04a0*/  FMUL.FTZ R18, R11, R20 ;  /* 0x000000140b127220 */ /* 0x002fe20000410000 */
[----:B------:R-:W-:-:S03]  /*04b0*/  FMUL.FTZ R19, R20, 0.5 ;  /* 0x3f00000014137820 */ /* 0x000fc60000410000 */
[----:B------:R-:W-:-:S04]  /*04c0*/  FFMA R27, -R18, R18, R11 ;  /* 0x00000012121b7223 */ /* 0x000fc8000000010b */
[----:B------:R-:W-:-:S07]  /*04d0*/  FFMA R27, R27, R19, R18 ;  /* 0x000000131b1b7223 */ /* 0x000fce0000000012 */
.L_x_47:
[----:B------:R-:W-:Y:S05]  /*04e0*/  BSYNC.RECONVERGENT B0 ;  /* 0x0000000000007941 */ /* 0x000fea0003800200 */
.L_x_45:
[----:B------:R-:W-:-:S04]  /*04f0*/  IMAD.WIDE R18, R5, 0x8, R12 ;  /* 0x0000000805127825 */ /* 0x000fc800078e020c */
[C---:B------:R-:W-:Y:S02]  /*0500*/  IMAD.WIDE R20, R7.reuse, 0x8, R18 ;  /* 0x0000000807147825 */ /* 0x040fe400078e0212 */
[----:B------:R-:W2:Y:S02]  /*0510*/  LDG.E.64 R18, desc[UR6][R18.64] ;  /* 0x0000000612127981 */ /* 0x000ea4000c1e1b00 */
[----:B------:R-:W-:Y:S02]  /*0520*/  IMAD.WIDE R22, R7, 0x8, R20 ;  /* 0x0000000807167825 */ /* 0x000fe400078e0214 */
[----:B------:R-:W3:Y:S04]  /*0530*/  LDG.E.64 R20, desc[UR6][R20.64] ;  /* 0x0000000614147981 */ /* 0x000ee8000c1e1b00 */
[----:B------:R-:W4:Y:S01]  /*0540*/  LDG.E.64 R22, desc[UR6][R22.64] ;  /* 0x0000000616167981 */ /* 0x000f22000c1e1b00 */
[----:B------:R-:W-:-:S04]  /*0550*/  IADD3 R5, PT, PT, R24, R5, RZ ;  /* 0x0000000518057210 */ /* 0x000fc80007ffe0ff */
[----:B------:R-:W-:Y:S01]  /*0560*/  ISETP.GE.AND P0, PT, R5, R6, PT ;  /* 0x000000060500720c */ /* 0x000fe20003f06270 */
[----:B--2---:R-:W0:Y:S08]  /*0570*/  I2F.S64 R26, R18 ;  /* 0x00000012001a7312 */ /* 0x004e300000301400 */
[----:B---3--:R-:W1:Y:S08]  /*0580*/  I2F.S64 R28, R20 ;  /* 0x00000014001c7312 */ /* 0x008e700000301400 */
[----:B----4-:R-:W2:Y:S01]  /*0590*/  I2F.S64 R22, R22 ;  /* 0x0000001600167312 */ /* 0x010ea20000301400 */
[----:B0-----:R-:W-:Y:S01]  /*05a0*/  FMUL R29, R26, 2.3283064365386962891e-10 ;  /* 0x2f8000001a1d7820 */ /* 0x001fe20000400000 */
[----:B-1----:R-:W-:-:S03]  /*05b0*/  FMUL R28, R28, 2.3283064365386962891e-10 ;  /* 0x2f8000001c1c7820 */ /* 0x002fc60000400000 */
[C---:B------:R-:W-:Y:S01]  /*05c0*/  FMUL R29, R0.reuse, R29 ;  /* 0x0000001d001d7220 */ /* 0x040fe20000400000 */
[----:B------:R-:W-:Y:S01]  /*05d0*/  FMUL R28, R0, R28 ;  /* 0x0000001c001c7220 */ /* 0x000fe20000400000 */
[----:B--2---:R-:W-:-:S04]  /*05e0*/  FMUL R26, R22, 2.3283064365386962891e-10 ;  /* 0x2f800000161a7820 */ /* 0x004fc80000400000 */
[----:B------:R-:W-:Y:S01]  /*05f0*/  FMUL R18, R0, R26 ;  /* 0x0000001a00127220 */ /* 0x000fe20000400000 */
[C---:B------:R-:W-:Y:S01]  /*0600*/  FMUL R26, R11.reuse, R29 ;  /* 0x0000001d0b1a7220 */ /* 0x040fe20000400000 */
[C---:B------:R-:W-:Y:S02]  /*0610*/  FMUL R28, R11.reuse, R28 ;  /* 0x0000001c0b1c7220 */ /* 0x040fe40000400000 */
[----:B------:R-:W-:Y:S01]  /*0620*/  FMUL R29, R11, R18 ;  /* 0x000000120b1d7220 */ /* 0x000fe20000400000 */
[C---:B------:R-:W-:Y:S01]  /*0630*/  FFMA R19, R3.reuse, R8, R26 ;  /* 0x0000000803137223 */ /* 0x040fe2000000001a */
[C---:B------:R-:W-:Y:S02]  /*0640*/  FFMA R9, R3.reuse, R9, R28 ;  /* 0x0000000903097223 */ /* 0x040fe4000000001c */
[----:B------:R-:W-:Y:S01]  /*0650*/  FFMA R10, R3, R10, R29 ;  /* 0x0000000a030a7223 */ /* 0x000fe2000000001d */
[-C--:B------:R-:W-:Y:S01]  /*0660*/  FFMA R8, R2, R27.reuse, R19 ;  /* 0x0000001b02087223 */ /* 0x080fe20000000013 */
[----:B------:R-:W-:-:S02]  /*0670*/  FFMA R9, R4, R27, R9 ;  /* 0x0000001b04097223 */ /* 0x000fc40000000009 */
[----:B------:R-:W-:-:S05]  /*0680*/  FFMA R10, R25, R27, R10 ;  /* 0x0000001b190a7223 */ /* 0x000fca000000000a */
[----:B------:R0:W-:Y:S01]  /*0690*/  STG.E.128 desc[UR6][R16.64], R8 ;  /* 0x0000000810007986 */ /* 0x0001e2000c101d06 */
[----:B------:R-:W-:Y:S05]  /*06a0*/  @!P0 BRA `(.L_x_48) ;  /* 0xfffffffc00548947 */ /* 0x000fea000383ffff */
[----:B------:R-:W-:Y:S05]  /*06b0*/  EXIT ;  /* 0x000000000000794d */ /* 0x000fea0003800000 */
        .weak           $__internal_3_$__cuda_sm20_sqrt_rn_f32_slowpath
        .type           $__internal_3_$__cuda_sm20_sqrt_rn_f32_slowpath,@function
        .size           $__internal_3_$__cuda_sm20_sqrt_rn_f32_slowpath,($__internal_4_$__cuda_sm3x_div_rn_noftz_f32_slowpath - $__internal_3_$__cuda_sm20_sqrt_rn_f32_slowpath)
$__internal_3_$__cuda_sm20_sqrt_rn_f32_slowpath:
[----:B------:R-:W-:-:S13]  /*06c0*/  LOP3.LUT P0, RZ, R11, 0x7fffffff, RZ, 0xc0, !PT ;  /* 0x7fffffff0bff7812 */ /* 0x000fda000780c0ff */
[----:B------:R-:W-:Y:S01]  /*06d0*/  @!P0 IMAD.MOV.U32 R19, RZ, RZ, R11 ;  /* 0x000000ffff138224 */ /* 0x000fe200078e000b */
        /* <DEDUP_REMOVED lines=12> */
[----:B------:R-:W-:Y:S02]  /*07a0*/  @!P0 MOV R19, R11 ;  /* 0x0000000b00138202 */ /* 0x000fe40000000f00 */
[----:B------:R-:W-:-:S04]  /*07b0*/  @P0 FADD.FTZ R22, -R21, -RZ ;  /* 0x800000ff15160221 */ /* 0x000fc80000010100 */
[----:B------:R-:W-:-:S04]  /*07c0*/  @P0 FFMA R22, R21, R22, R20 ;  /* 0x0000001615160223 */ /* 0x000fc80000000014 */
[----:B------:R-:W-:-:S04]  /*07d0*/  @P0 FFMA R22, R22, R23, R21 ;  /* 0x0000001716160223 */ /* 0x000fc80000000015 */
[----:B------:R-:W-:-:S07]  /*07e0*/  @P0 FMUL.FTZ R19, R22, 2.3283064365386962891e-10 ;  /* 0x2f80000016130820 */ /* 0x000fce0000410000 */
.L_x_49:
[----:B------:R-:W-:Y:S02]  /*07f0*/  IMAD.MOV.U32 R27, RZ, RZ, R19 ;  /* 0x000000ffff1b7224 */ /* 0x000fe400078e0013 */
[----:B------:R-:W-:-:S04]  /*0800*/  HFMA2 R19, -RZ, RZ, 0, 0 ;  /* 0x00000000ff137431 */ /* 0x000fc800000001ff */
[----:B------:R-:W-:Y:S05]  /*0810*/  RET.REL.NODEC R18 `(kNMLUpdate1_kernel) ;  /* 0xfffffff412f87950 */ /* 0x000fea0003c3ffff */
        .weak           $__internal_4_$__cuda_sm3x_div_rn_noftz_f32_slowpath
        .type           $__internal_4_$__cuda_sm3x_div_rn_noftz_f32_slowpath,@function
        .size           $__internal_4_$__cuda_sm3x_div_rn_noftz_f32_slowpath,(.L_x_63 - $__internal_4_$__cuda_sm3x_div_rn_noftz_f32_slowpath)
$__internal_4_$__cuda_sm3x_div_rn_noftz_f32_slowpath:
[----:B------:R-:W0:Y:S01]  /*0820*/  LDC R3, c[0x0][0x388] ;  /* 0x0000e200ff037b82 */ /* 0x000e220000000800 */
[----:B------:R-:W-:-:S04]  /*0830*/  SHF.R.U32.HI R4, RZ, 0x17, R0 ;  /* 0x00000017ff047819 */ /* 0x000fc80000011600 */
[----:B------:R-:W-:-:S03]  /*0840*/  LOP3.LUT R4, R4, 0xff, RZ, 0xc0, !PT ;  /* 0x000000ff04047812 */ /* 0x000fc600078ec0ff */
[----:B------:R-:W1:Y:S02]  /*0850*/  LDC R7, c[0x0][0x388] ;  /* 0x0000e200ff077b82 */ /* 0x000e640000000800 */
[----:B------:R-:W-:Y:S01]  /*0860*/  VIADD R8, R4, 0xffffffff ;  /* 0xffffffff04087836 */ /* 0x000fe20000000000 */
[----:B0-----:R-:W-:-:S04]  /*0870*/  SHF.R.U32.HI R5, RZ, 0x17, R3 ;  /* 0x00000017ff057819 */ /* 0x001fc80000011603 */
[----:B------:R-:W-:-:S04]  /*0880*/  LOP3.LUT R5, R5, 0xff, RZ, 0xc0, !PT ;  /* 0x000000ff05057812 */ /* 0x000fc800078ec0ff */
[----:B------:R-:W-:-:S04]  /*0890*/  IADD3 R9, PT, PT, R5, -0x1, RZ ;  /* 0xffffffff05097810 */ /* 0x000fc80007ffe0ff */
[----:B------:R-:W-:-:S04]  /*08a0*/  ISETP.GT.U32.AND P0, PT, R9, 0xfd, PT ;  /* 0x000000fd0900780c */ /* 0x000fc80003f04070 */
[----:B------:R-:W-:-:S13]  /*08b0*/  ISETP.GT.U32.OR P0, PT, R8, 0xfd, P0 ;  /* 0x000000fd0800780c */ /* 0x000fda0000704470 */
[----:B------:R-:W-:Y:S01]  /*08c0*/  @!P0 MOV R6, RZ ;  /* 0x000000ff00068202 */ /* 0x000fe20000000f00 */
[----:B-1----:R-:W-:Y:S06]  /*08d0*/  @!P0 BRA `(.L_x_50) ;  /* 0x00000000005c8947 */ /* 0x002fec0003800000 */
[----:B------:R-:W-:Y:S02]  /*08e0*/  FSETP.GTU.FTZ.AND P0, PT, |R0|, +INF , PT ;  /* 0x7f8000000000780b */ /* 0x000fe40003f1c200 */
[----:B------:R-:W-:-:S04]  /*08f0*/  FSETP.GTU.FTZ.AND P1, PT, |R3|, +INF , PT ;  /* 0x7f8000000300780b */ /* 0x000fc80003f3c200 */
[----:B------:R-:W-:-:S13]  /*0900*/  PLOP3.LUT P0, PT, P0, P1, PT, 0xf8, 0x8f ;  /* 0x00000000008f781c */ /* 0x000fda0000703f70 */
[----:B------:R-:W-:Y:S05]  /*0910*/  @P0 BRA `(.L_x_51) ;  /* 0x0000000400440947 */ /* 0x000fea0003800000 */
[----:B------:R-:W-:-:S13]  /*0920*/  LOP3.LUT P0, RZ, R7, 0x7fffffff, R0, 0xc8, !PT ;  /* 0x7fffffff07ff7812 */ /* 0x000fda000780c800 */
[----:B------:R-:W-:Y:S05]  /*0930*/  @!P0 BRA `(.L_x_52) ;  /* 0x0000000400348947 */ /* 0x000fea0003800000 */
[C---:B------:R-:W-:Y:S02]  /*0940*/  FSETP.NEU.FTZ.AND P2, PT, |R0|.reuse, +INF , PT ;  /* 0x7f8000000000780b */ /* 0x040fe40003f5d200 */
[----:B------:R-:W-:Y:S02]  /*0950*/  FSETP.NEU.FTZ.AND P1, PT, |R3|, +INF , PT ;  /* 0x7f8000000300780b */ /* 0x000fe40003f3d200 */
[----:B------:R-:W-:-:S11]  /*0960*/  FSETP.NEU.FTZ.AND P0, PT, |R0|, +INF , PT ;  /* 0x7f8000000000780b */ /* 0x000fd60003f1d200 */
[----:B------:R-:W-:Y:S05]  /*0970*/  @!P1 BRA !P2, `(.L_x_52) ;  /* 0x0000000400249947 */ /* 0x000fea0005000000 */
[----:B------:R-:W-:-:S04]  /*0980*/  LOP3.LUT P2, RZ, R0, 0x7fffffff, RZ, 0xc0, !PT ;  /* 0x7fffffff00ff7812 */ /* 0x000fc8000784c0ff */
[----:B------:R-:W-:-:S13]  /*0990*/  PLOP3.LUT P1, PT, P1, P2, PT, 0x2f, 0xf2 ;  /* 0x0000000000f2781c */ /* 0x000fda0000f24577 */
[----:B------:R-:W-:Y:S05]  /*09a0*/  @P1 BRA `(.L_x_53) ;  /* 0x0000000400101947 */ /* 0x000fea0003800000 */
[----:B------:R-:W-:-:S04]  /*09b0*/  LOP3.LUT P1, RZ, R7, 0x7fffffff, RZ, 0xc0, !PT ;  /* 0x7fffffff07ff7812 */ /* 0x000fc8000782c0ff */
[----:B------:R-:W-:-:S13]  /*09c0*/  PLOP3.LUT P0, PT, P0, P1, PT, 0x2f, 0xf2 ;  /* 0x0000000000f2781c */ /* 0x000fda0000702577 */
[----:B------:R-:W-:Y:S05]  /*09d0*/  @P0 BRA `(.L_x_54) ;  /* 0x0000000000f80947 */ /* 0x000fea0003800000 */
[----:B------:R-:W-:Y:S02]  /*09e0*/  ISETP.GE.AND P0, PT, R8, RZ, PT ;  /* 0x000000ff0800720c */ /* 0x000fe40003f06270 */
[----:B------:R-:W-:-:S11]  /*09f0*/  ISETP.GE.AND P1, PT, R9, RZ, PT ;  /* 0x000000ff0900720c */ /* 0x000fd60003f26270 */
[----:B------:R-:W-:Y:S01]  /*0a00*/  @P0 MOV R6, RZ ;  /* 0x000000ff00060202 */ /* 0x000fe20000000f00 */
[----:B------:R-:W-:Y:S01]  /*0a10*/  @!P0 FFMA R0, R0, 1.84467440737095516160e+19, RZ ;  /* 0x5f80000000008823 */ /* 0x000fe200000000ff */
[----:B------:R-:W-:Y:S01]  /*0a20*/  @!P0 MOV R6, 0xffffffc0 ;  /* 0xffffffc000068802 */ /* 0x000fe20000000f00 */
[----:B------:R-:W-:-:S04]  /*0a30*/  @!P1 FFMA R7, R3, 1.84467440737095516160e+19, RZ ;  /* 0x5f80000003079823 */ /* 0x000fc800000000ff */
[----:B------:R-:W-:-:S07]  /*0a40*/  @!P1 VIADD R6, R6, 0x40 ;  /* 0x0000004006069836 */ /* 0x000fce0000000000 */
.L_x_50:
[----:B------:R-:W-:Y:S02]  /*0a50*/  LEA R8, R5, 0xc0800000, 0x17 ;  /* 0xc080000005087811 */ /* 0x000fe400078eb8ff */
[----:B------:R-:W-:Y:S02]  /*0a60*/  IADD3 R4, PT, PT, R4, -0x7f, RZ ;  /* 0xffffff8104047810 */ /* 0x000fe40007ffe0ff */
[----:B------:R-:W-:Y:S02]  /*0a70*/  IADD3 R8, PT, PT, -R8, R7, RZ ;  /* 0x0000000708087210 */ /* 0x000fe40007ffe1ff */
[C---:B------:R-:W-:Y:S01]  /*0a80*/  IADD3 R5, PT, PT, R4.reuse, 0x7f, -R5 ;  /* 0x0000007f04057810 */ /* 0x040fe20007ffe805 */
[----:B------:R-:W-:Y:S01]  /*0a90*/  IMAD R0, R4, -0x800000, R0 ;  /* 0xff80000004007824 */ /* 0x000fe200078e0200 */
[----:B------:R-:W0:Y:S01]  /*0aa0*/  MUFU.RCP R3, R8 ;  /* 0x0000000800037308 */ /* 0x000e220000001000 */
[----:B------:R-:W-:Y:S01]  /*0ab0*/  FADD.FTZ R7, -R8, -RZ ;  /* 0x800000ff08077221 */ /* 0x000fe20000010100 */
[----:B------:R-:W-:-:S03]  /*0ac0*/  IADD3 R5, PT, PT, R5, R6, RZ ;  /* 0x0000000605057210 */ /* 0x000fc60007ffe0ff */
[----:B0-----:R-:W-:-:S04]  /*0ad0*/  FFMA R10, R3, R7, 1 ;  /* 0x3f800000030a7423 */ /* 0x001fc80000000007 */
[----:B------:R-:W-:-:S04]  /*0ae0*/  FFMA R12, R3, R10, R3 ;  /* 0x0000000a030c7223 */ /* 0x000fc80000000003 */
[----:B------:R-:W-:-:S04]  /*0af0*/  FFMA R3, R0, R12, RZ ;  /* 0x0000000c00037223 */ /* 0x000fc800000000ff */
[----:B------:R-:W-:-:S04]  /*0b00*/  FFMA R10, R7, R3, R0 ;  /* 0x00000003070a7223 */ /* 0x000fc80000000000 */
[----:B------:R-:W-:-:S04]  /*0b10*/  FFMA R9, R12, R10, R3 ;  /* 0x0000000a0c097223 */ /* 0x000fc80000000003 */
[----:B------:R-:W-:-:S04]  /*0b20*/  FFMA R10, R7, R9, R0 ;  /* 0x00000009070a7223 */ /* 0x000fc80000000000 */
[----:B------:R-:W-:-:S05]  /*0b30*/  FFMA R3, R12, R10, R9 ;  /* 0x0000000a0c037223 */ /* 0x000fca0000000009 */
[----:B------:R-:W-:-:S04]  /*0b40*/  SHF.R.U32.HI R0, RZ, 0x17, R3 ;  /* 0x00000017ff007819 */ /* 0x000fc80000011603 */
[----:B------:R-:W-:-:S05]  /*0b50*/  LOP3.LUT R0, R0, 0xff, RZ, 0xc0, !PT ;  /* 0x000000ff00007812 */ /* 0x000fca00078ec0ff */
[----:B------:R-:W-:-:S05]  /*0b60*/  IMAD.IADD R6, R0, 0x1, R5 ;  /* 0x0000000100067824 */ /* 0x000fca00078e0205 */
[----:B------:R-:W-:-:S04]  /*0b70*/  IADD3 R0, PT, PT, R6, -0x1, RZ ;  /* 0xffffffff06007810 */ /* 0x000fc80007ffe0ff */
[----:B------:R-:W-:-:S13]  /*0b80*/  ISETP.GE.U32.AND P0, PT, R0, 0xfe, PT ;  /* 0x000000fe0000780c */ /* 0x000fda0003f06070 */
[----:B------:R-:W-:Y:S05]  /*0b90*/  @!P0 BRA `(.L_x_55) ;  /* 0x0000000000808947 */ /* 0x000fea0003800000 */
[----:B------:R-:W-:-:S13]  /*0ba0*/  ISETP.GT.AND P0, PT, R6, 0xfe, PT ;  /* 0x000000fe0600780c */ /* 0x000fda0003f04270 */
[----:B------:R-:W-:Y:S05]  /*0bb0*/  @P0 BRA `(.L_x_56) ;  /* 0x00000000006c0947 */ /* 0x000fea0003800000 */
[----:B------:R-:W-:-:S13]  /*0bc0*/  ISETP.GE.AND P0, PT, R6, 0x1, PT ;  /* 0x000000010600780c */ /* 0x000fda0003f06270 */
[----:B------:R-:W-:Y:S05]  /*0bd0*/  @P0 BRA `(.L_x_57) ;  /* 0x0000000000980947 */ /* 0x000fea0003800000 */
[----:B------:R-:W-:Y:S02]  /*0be0*/  ISETP.GE.AND P0, PT, R6, -0x18, PT ;  /* 0xffffffe80600780c */ /* 0x000fe40003f06270 */
[----:B------:R-:W-:-:S11]  /*0bf0*/  LOP3.LUT R3, R3, 0x80000000, RZ, 0xc0, !PT ;  /* 0x8000000003037812 */ /* 0x000fd600078ec0ff */
[----:B------:R-:W-:Y:S05]  /*0c00*/  @!P0 BRA `(.L_x_57) ;  /* 0x00000000008c8947 */ /* 0x000fea0003800000 */
[-CC-:B------:R-:W-:Y:S01]  /*0c10*/  FFMA.RZ R0, R12, R10.reuse, R9.reuse ;  /* 0x0000000a0c007223 */ /* 0x180fe2000000c009 */
[----:B------:R-:W-:Y:S01]  /*0c20*/  IADD3 R7, PT, PT, R6, 0x20, RZ ;  /* 0x0000002006077810 */ /* 0x000fe20007ffe0ff */
[-CC-:B------:R-:W-:Y:S01]  /*0c30*/  FFMA.RM R5, R12, R10.reuse, R9.reuse ;  /* 0x0000000a0c057223 */ /* 0x180fe20000004009 */
[----:B------:R-:W-:Y:S02]  /*0c40*/  ISETP.NE.AND P2, PT, R6, RZ, PT ;  /* 0x000000ff0600720c */ /* 0x000fe40003f45270 */
[----:B------:R-:W-:Y:S01]  /*0c50*/  LOP3.LUT R4, R0, 0x7fffff, RZ, 0xc0, !PT ;  /* 0x007fffff00047812 */ /* 0x000fe200078ec0ff */
[----:B------:R-:W-:Y:S01]  /*0c60*/  FFMA.RP R0, R12, R10, R9 ;  /* 0x0000000a0c007223 */ /* 0x000fe20000008009 */
[----:B------:R-:W-:Y:S02]  /*0c70*/  ISETP.NE.AND P1, PT, R6, RZ, PT ;  /* 0x000000ff0600720c */ /* 0x000fe40003f25270 */
[----:B------:R-:W-:Y:S02]  /*0c80*/  LOP3.LUT R4, R4, 0x800000, RZ, 0xfc, !PT ;  /* 0x0080000004047812 */ /* 0x000fe400078efcff */
[----:B------:R-:W-:-:S02]  /*0c90*/  IADD3 R6, PT, PT, -R6, RZ, RZ ;  /* 0x000000ff06067210 */ /* 0x000fc40007ffe1ff */
[----:B------:R-:W-:Y:S02]  /*0ca0*/  SHF.L.U32 R7, R4, R7, RZ ;  /* 0x0000000704077219 */ /* 0x000fe400000006ff */
[----:B------:R-:W-:Y:S02]  /*0cb0*/  FSETP.NEU.FTZ.AND P0, PT, R0, R5, PT ;  /* 0x000000050000720b */ /* 0x000fe40003f1d000 */
[----:B------:R-:W-:Y:S02]  /*0cc0*/  SEL R5, R6, RZ, P2 ;  /* 0x000000ff06057207 */ /* 0x000fe40001000000 */
[----:B------:R-:W-:Y:S02]  /*0cd0*/  ISETP.NE.AND P1, PT, R7, RZ, P1 ;  /* 0x000000ff0700720c */ /* 0x000fe40000f25270 */
[----:B------:R-:W-:Y:S02]  /*0ce0*/  SHF.R.U32.HI R5, RZ, R5, R4 ;  /* 0x00000005ff057219 */ /* 0x000fe40000011604 */
[----:B------:R-:W-:-:S02]  /*0cf0*/  PLOP3.LUT P0, PT, P0, P1, PT, 0xf8, 0x8f ;  /* 0x00000000008f781c */ /* 0x000fc40000703f70 */
[----:B------:R-:W-:Y:S02]  /*0d00*/  SHF.R.U32.HI R7, RZ, 0x1, R5 ;  /* 0x00000001ff077819 */ /* 0x000fe40000011605 */
[----:B------:R-:W-:-:S04]  /*0d10*/  SEL R0, RZ, 0x1, !P0 ;  /* 0x00000001ff007807 */ /* 0x000fc80004000000 */
[----:B------:R-:W-:-:S04]  /*0d20*/  LOP3.LUT R0, R0, 0x1, R7, 0xf8, !PT ;  /* 0x0000000100007812 */ /* 0x000fc800078ef807 */
[----:B------:R-:W-:-:S05]  /*0d30*/  LOP3.LUT R0, R0, R5, RZ, 0xc0, !PT ;  /* 0x0000000500007212 */ /* 0x000fca00078ec0ff */
[----:B------:R-:W-:-:S05]  /*0d40*/  IMAD.IADD R0, R7, 0x1, R0 ;  /* 0x0000000107007824 */ /* 0x000fca00078e0200 */
[----:B------:R-:W-:Y:S01]  /*0d50*/  LOP3.LUT R3, R0, R3, RZ, 0xfc, !PT ;  /* 0x0000000300037212 */ /* 0x000fe200078efcff */
[----:B------:R-:W-:Y:S06]  /*0d60*/  BRA `(.L_x_57) ;  /* 0x0000000000347947 */ /* 0x000fec0003800000 */
.L_x_56:
[----:B------:R-:W-:-:S04]  /*0d70*/  LOP3.LUT R3, R3, 0x80000000, RZ, 0xc0, !PT ;  /* 0x8000000003037812 */ /* 0x000fc800078ec0ff */
[----:B------:R-:W-:Y:S01]  /*0d80*/  LOP3.LUT R3, R3, 0x7f800000, RZ, 0xfc, !PT ;  /* 0x7f80000003037812 */ /* 0x000fe200078efcff */
[----:B------:R-:W-:Y:S06]  /*0d90*/  BRA `(.L_x_57) ;  /* 0x0000000000287947 */ /* 0x000fec0003800000 */
.L_x_55:
[----:B------:R-:W-:Y:S01]  /*0da0*/  LEA R3, R5, R3, 0x17 ;  /* 0x0000000305037211 */ /* 0x000fe200078eb8ff */
[----:B------:R-:W-:Y:S06]  /*0db0*/  BRA `(.L_x_57) ;  /* 0x0000000000207947 */ /* 0x000fec0003800000 */
.L_x_54:
[----:B------:R-:W-:-:S04]  /*0dc0*/  LOP3.LUT R0, R7, 0x80000000, R0, 0x48, !PT ;  /* 0x8000000007007812 */ /* 0x000fc800078e4800 */
[----:B------:R-:W-:Y:S01]  /*0dd0*/  LOP3.LUT R3, R0, 0x7f800000, RZ, 0xfc, !PT ;  /* 0x7f80000000037812 */ /* 0x000fe200078efcff */
[----:B------:R-:W-:Y:S06]  /*0de0*/  BRA `(.L_x_57) ;  /* 0x0000000000147947 */ /* 0x000fec0003800000 */
.L_x_53:
[----:B------:R-:W-:Y:S01]  /*0df0*/  LOP3.LUT R3, R7, 0x80000000, R0, 0x48, !PT ;  /* 0x8000000007037812 */ /* 0x000fe200078e4800 */
[----:B------:R-:W-:Y:S06]  /*0e00*/  BRA `(.L_x_57) ;  /* 0x00000000000c7947 */ /* 0x000fec0003800000 */
.L_x_52:
[----:B------:R-:W0:Y:S01]  /*0e10*/  MUFU.RSQ R3, -QNAN ;  /* 0xffc0000000037908 */ /* 0x000e220000001400 */
[----:B------:R-:W-:Y:S05]  /*0e20*/  BRA `(.L_x_57) ;  /* 0x0000000000047947 */ /* 0x000fea0003800000 */
.L_x_51:
[----:B------:R-:W-:-:S07]  /*0e30*/  FADD.FTZ R3, R0, R3 ;  /* 0x0000000300037221 */ /* 0x000fce0000010000 */
.L_x_57:
[----:B0-----:R-:W-:Y:S01]  /*0e40*/  MOV R0, R3 ;  /* 0x0000000300007202 */ /* 0x001fe20000000f00 */
[----:B------:R-:W-:-:S04]  /*0e50*/  HFMA2 R3, -RZ, RZ, 0, 0 ;  /* 0x00000000ff037431 */ /* 0x000fc800000001ff */
[----:B------:R-:W-:Y:S05]  /*0e60*/  RET.REL.NODEC R2 `(kNMLUpdate1_kernel) ;  /* 0xfffffff002647950 */ /* 0x000fea0003c3ffff */
.L_x_58:
        /* <DEDUP_REMOVED lines=9> */
.L_x_63:


//--------------------- .nv.shared.kNMLUpdate3_kernel --------------------------
	.section	.nv.shared.kNMLUpdate3_kernel,"aw",@nobits
	.sectionflags	@""
	.align	16
	.zero		1024


//--------------------- .nv.shared.reserved.0     --------------------------
	.section	.nv.shared.reserved.0,"aw",@nobits
	.weak		__nv_reservedSMEM_offset_0_alias
	.size		__nv_reservedSMEM_offset_0_alias, 0, 64
	.other		__nv_reservedSMEM_offset_0_alias,@"STO_CUDA_RESERVED_SHARED STV_DEFAULT"
__nv_reservedSMEM_offset_0_alias:
	.zero		0
	.zero		64


//--------------------- .nv.shared.kNMLUpdate2_kernel --------------------------
	.section	.nv.shared.kNMLUpdate2_kernel,"aw",@nobits
	.sectionflags	@""
	.align	16
	.zero		1024


//--------------------- .nv.shared.kNMLUpdate1_kernel --------------------------
	.section	.nv.shared.kNMLUpdate1_kernel,"aw",@nobits
	.sectionflags	@""
	.align	16
	.zero		1024


//--------------------- .nv.constant0.kNMLUpdate3_kernel --------------------------
	.section	.nv.constant0.kNMLUpdate3_kernel,"a",@progbits
	.sectionflags	@""
	.align	4
.nv.constant0.kNMLUpdate3_kernel:
	.zero		952


//--------------------- .nv.constant0.kNMLUpdate2_kernel --------------------------
	.section	.nv.constant0.kNMLUpdate2_kernel,"a",@progbits
	.sectionflags	@""
	.align	4
.nv.constant0.kNMLUpdate2_kernel:
	.zero		928


//--------------------- .nv.constant0.kNMLUpdate1_kernel --------------------------
	.section	.nv.constant0.kNMLUpdate1_kernel,"a",@progbits
	.sectionflags	@""
	.align	4
.nv.constant0.kNMLUpdate1_kernel:
	.zero		964


//--------------------- SYMBOLS --------------------------

	.type		.nv.reservedSmem.offset0,@object
	.size		.nv.reservedSmem.offset0,0x4
	.type		.nv.reservedSmem.cap,@object
	.size		.nv.reservedSmem.cap,0x4
